def attn_fwd(
    Q,
    K,
    V,
    Out,
    Lse,
    sm_scale,
    stride_qz,
    stride_qh,
    stride_qm,
    stride_qk,
    stride_kz,
    stride_kh,
    stride_kn,
    stride_kk,
    stride_vz,
    stride_vh,
    stride_vn,
    stride_vk,
    stride_oz,
    stride_oh,
    stride_om,
    stride_ok,
    seqlen_q,
    seqlen_k,
    BLOCK_M: tl.constexpr,
    BLOCK_N: tl.constexpr,
    HEAD_DIM: tl.constexpr,
    CAUSAL: tl.constexpr,
):
    start_m = tl.program_id(0)
    off_hz = tl.program_id(1)
    q_off = off_hz * stride_qh
    k_off = off_hz * stride_kh
    v_off = off_hz * stride_vh
    offs_m = start_m * BLOCK_M + tl.arange(0, BLOCK_M)
    offs_d = tl.arange(0, HEAD_DIM)
    offs_n = tl.arange(0, BLOCK_N)
    q_ptrs = Q + q_off + offs_m[:, None] * stride_qm + offs_d[None, :] * stride_qk
    k_ptrs = K + k_off + offs_d[:, None] * stride_kk + offs_n[None, :] * stride_kn
    v_ptrs = V + v_off + offs_n[:, None] * stride_vn + offs_d[None, :] * stride_vk
    m_i = tl.full([BLOCK_M], float("-inf"), dtype=tl.float32)
    l_i = tl.zeros([BLOCK_M], dtype=tl.float32) + 1.0
    acc = tl.zeros([BLOCK_M, HEAD_DIM], dtype=tl.float32)
    q = tl.load(q_ptrs)
    acc, l_i, m_i = _attn_fwd_inner(
        acc,
        l_i,
        m_i,
        q,
        k_ptrs,
        v_ptrs,
        sm_scale,
        stride_kn,
        stride_vn,
        start_m,
        seqlen_k,
        BLOCK_M,
        BLOCK_N,
        HEAD_DIM,
        CAUSAL,
    )
    acc = acc / l_i[:, None]
    lse = m_i + tl.math.log2(l_i) / 1.4426950408889634
    o_ptrs = (
        Out
        + off_hz * stride_oh
        + offs_m[:, None] * stride_om
        + offs_d[None, :] * stride_ok
    )
    tl.store(o_ptrs, acc.to(Out.dtype.element_ty))
    tl.store(Lse + off_hz * seqlen_q + offs_m, lse)

# config = {"BLOCK_M": 256, "BLOCK_N": 16, "HEAD_DIM": 32, "arch": "sm_80", "causal": true, "dtype": "bf16", "num_stages": 3, "num_warps": 8}
# arch = sm_80


// ===== COMPILED SASS (sm_80) =====

	.target	sm_80

	.elftype	@"ET_EXEC"


//--------------------- .note.nv.tkinfo           --------------------------
	.section	.note.nv.tkinfo,"",@"SHT_NOTE"
	.sectionflags	@"SHF_NOTE_NV_TKINFO"
	.tkinfo
        /*0018*/ 	.word	0x00000002
        /*0030*/ 	.string	""
        /*0030*/ 	.string	"ptxas"
        /*0030*/ 	.string	"Cuda compilation tools, release 13.0, V13.0.88"
        /*0030*/ 	.string	"Build cuda_13.0.r13.0/compiler.36424714_0"
        /*0030*/ 	.string	"-v  -suppress-debug-info  -lineinfo  -arch sm_80 "



//--------------------- .note.nv.cuinfo           --------------------------
	.section	.note.nv.cuinfo,"",@"SHT_NOTE"
	.sectionflags	@"SHF_NOTE_NV_CUINFO"
        /*0018*/ 	.short	0x0002
        /*001a*/ 	.short	0x0050
        /*001c*/ 	.short	0x0082
	.zero		2


//--------------------- .nv.info                  --------------------------
	.section	.nv.info,"",@"SHT_CUDA_INFO"
	.align	4


	//----- nvinfo : EIATTR_REGCOUNT
	.align		4
        /*0000*/ 	.byte	0x04, 0x2f
        /*0002*/ 	.short	(.L_2 - .L_1)
	.align		4
.L_1:
        /*0004*/ 	.word	index@(attn_fwd)
        /*0008*/ 	.word	0x0000007e


	//----- nvinfo : EIATTR_FRAME_SIZE
	.align		4
.L_2:
        /*000c*/ 	.byte	0x04, 0x11
        /*000e*/ 	.short	(.L_4 - .L_3)
	.align		4
.L_3:
        /*0010*/ 	.word	index@(attn_fwd)
        /*0014*/ 	.word	0x00000000


	//----- nvinfo : EIATTR_MIN_STACK_SIZE
	.align		4
.L_4:
        /*0018*/ 	.byte	0x04, 0x12
        /*001a*/ 	.short	(.L_6 - .L_5)
	.align		4
.L_5:
        /*001c*/ 	.word	index@(attn_fwd)
        /*0020*/ 	.word	0x00000000
.L_6:


//--------------------- .nv.info.attn_fwd         --------------------------
	.section	.nv.info.attn_fwd,"",@"SHT_CUDA_INFO"
	.sectionflags	@""
	.align	4


	//----- nvinfo : EIATTR_CUDA_API_VERSION
	.align		4
        /*0000*/ 	.byte	0x04, 0x37
        /*0002*/ 	.short	(.L_8 - .L_7)
.L_7:
        /*0004*/ 	.word	0x00000082


	//----- nvinfo : EIATTR_SW2861232_WAR
	.align		4
.L_8:
        /*0008*/ 	.byte	0x01, 0x35
	.zero		2


	//----- nvinfo : EIATTR_PARAM_CBANK
	.align		4
        /*000c*/ 	.byte	0x04, 0x0a
        /*000e*/ 	.short	(.L_10 - .L_9)
	.align		4
.L_9:
        /*0010*/ 	.word	index@(.nv.constant0.attn_fwd)
        /*0014*/ 	.short	0x0160
        /*0016*/ 	.short	0x0088


	//----- nvinfo : EIATTR_CBANK_PARAM_SIZE
	.align		4
.L_10:
        /*0018*/ 	.byte	0x03, 0x19
        /*001a*/ 	.short	0x0088


	//----- nvinfo : EIATTR_KPARAM_INFO
	.align		4
        /*001c*/ 	.byte	0x04, 0x17
        /*001e*/ 	.short	(.L_12 - .L_11)
.L_11:
        /*0020*/ 	.word	0x00000000
        /*0024*/ 	.short	0x0019
        /*0026*/ 	.short	0x0080
        /*0028*/ 	.byte	0x00, 0xf4, 0x21, 0x00


	//----- nvinfo : EIATTR_KPARAM_INFO
	.align		4
.L_12:
        /*002c*/ 	.byte	0x04, 0x17
        /*002e*/ 	.short	(.L_14 - .L_13)
.L_13:
        /*0030*/ 	.word	0x00000000
        /*0034*/ 	.short	0x0018
        /*0036*/ 	.short	0x0078
        /*0038*/ 	.byte	0x00, 0xf4, 0x21, 0x00


	//----- nvinfo : EIATTR_KPARAM_INFO
	.align		4
.L_14:
        /*003c*/ 	.byte	0x04, 0x17
        /*003e*/ 	.short	(.L_16 - .L_15)
.L_15:
        /*0040*/ 	.word	0x00000000
        /*0044*/ 	.short	0x0017
        /*0046*/ 	.short	0x0070
        /*0048*/ 	.byte	0x00, 0xf0, 0x11, 0x00


	//----- nvinfo : EIATTR_KPARAM_INFO
	.align		4
.L_16:
        /*004c*/ 	.byte	0x04, 0x17
        /*004e*/ 	.short	(.L_18 - .L_17)
.L_17:
        /*0050*/ 	.word	0x00000000
        /*0054*/ 	.short	0x0016
        /*0056*/ 	.short	0x006c
        /*0058*/ 	.byte	0x00, 0xf0, 0x11, 0x00


	//----- nvinfo : EIATTR_KPARAM_INFO
	.align		4
.L_18:
        /*005c*/ 	.byte	0x04, 0x17
        /*005e*/ 	.short	(.L_20 - .L_19)
.L_19:
        /*0060*/ 	.word	0x00000000
        /*0064*/ 	.short	0x0015
        /*0066*/ 	.short	0x0068
        /*0068*/ 	.byte	0x00, 0xf0, 0x11, 0x00


	//----- nvinfo : EIATTR_KPARAM_INFO
	.align		4
.L_20:
        /*006c*/ 	.byte	0x04, 0x17
        /*006e*/ 	.short	(.L_22 - .L_21)
.L_21:
        /*0070*/ 	.word	0x00000000
        /*0074*/ 	.short	0x0014
        /*0076*/ 	.short	0x0064
        /*0078*/ 	.byte	0x00, 0xf0, 0x11, 0x00


	//----- nvinfo : EIATTR_KPARAM_INFO
	.align		4
.L_22:
        /*007c*/ 	.byte	0x04, 0x17
        /*007e*/ 	.short	(.L_24 - .L_23)
.L_23:
        /*0080*/ 	.word	0x00000000
        /*0084*/ 	.short	0x0013
        /*0086*/ 	.short	0x0060
        /*0088*/ 	.byte	0x00, 0xf0, 0x11, 0x00


	//----- nvinfo : EIATTR_KPARAM_INFO
	.align		4
.L_24:
        /*008c*/ 	.byte	0x04, 0x17
        /*008e*/ 	.short	(.L_26 - .L_25)
.L_25:
        /*0090*/ 	.word	0x00000000
        /*0094*/ 	.short	0x0012
        /*0096*/ 	.short	0x005c
        /*0098*/ 	.byte	0x00, 0xf0, 0x11, 0x00


	//----- nvinfo : EIATTR_KPARAM_INFO
	.align		4
.L_26:
        /*009c*/ 	.byte	0x04, 0x17
        /*009e*/ 	.short	(.L_28 - .L_27)
.L_27:
        /*00a0*/ 	.word	0x00000000
        /*00a4*/ 	.short	0x0011
        /*00a6*/ 	.short	0x0058
        /*00a8*/ 	.byte	0x00, 0xf0, 0x11, 0x00


	//----- nvinfo : EIATTR_KPARAM_INFO
	.align		4
.L_28:
        /*00ac*/ 	.byte	0x04, 0x17
        /*00ae*/ 	.short	(.L_30 - .L_29)
.L_29:
        /*00b0*/ 	.word	0x00000000
        /*00b4*/ 	.short	0x0010
        /*00b6*/ 	.short	0x0054
        /*00b8*/ 	.byte	0x00, 0xf0, 0x11, 0x00


	//----- nvinfo : EIATTR_KPARAM_INFO
	.align		4
.L_30:
        /*00bc*/ 	.byte	0x04, 0x17
        /*00be*/ 	.short	(.L_32 - .L_31)
.L_31:
        /*00c0*/ 	.word	0x00000000
        /*00c4*/ 	.short	0x000f
        /*00c6*/ 	.short	0x0050
        /*00c8*/ 	.byte	0x00, 0xf0, 0x11, 0x00


	//----- nvinfo : EIATTR_KPARAM_INFO
	.align		4
.L_32:
        /*00cc*/ 	.byte	0x04, 0x17
        /*00ce*/ 	.short	(.L_34 - .L_33)
.L_33:
        /*00d0*/ 	.word	0x00000000
        /*00d4*/ 	.short	0x000e
        /*00d6*/ 	.short	0x004c
        /*00d8*/ 	.byte	0x00, 0xf0, 0x11, 0x00


	//----- nvinfo : EIATTR_KPARAM_INFO
	.align		4
.L_34:
        /*00dc*/ 	.byte	0x04, 0x17
        /*00de*/ 	.short	(.L_36 - .L_35)
.L_35:
        /*00e0*/ 	.word	0x00000000
        /*00e4*/ 	.short	0x000d
        /*00e6*/ 	.short	0x0048
        /*00e8*/ 	.byte	0x00, 0xf0, 0x11, 0x00


	//----- nvinfo : EIATTR_KPARAM_INFO
	.align		4
.L_36:
        /*00ec*/ 	.byte	0x04, 0x17
        /*00ee*/ 	.short	(.L_38 - .L_37)
.L_37:
        /*00f0*/ 	.word	0x00000000
        /*00f4*/ 	.short	0x000c
        /*00f6*/ 	.short	0x0044
        /*00f8*/ 	.byte	0x00, 0xf0, 0x11, 0x00


	//----- nvinfo : EIATTR_KPARAM_INFO
	.align		4
.L_38:
        /*00fc*/ 	.byte	0x04, 0x17
        /*00fe*/ 	.short	(.L_40 - .L_39)
.L_39:
        /*0100*/ 	.word	0x00000000
        /*0104*/ 	.short	0x000b
        /*0106*/ 	.short	0x0040
        /*0108*/ 	.byte	0x00, 0xf0, 0x11, 0x00


	//----- nvinfo : EIATTR_KPARAM_INFO
	.align		4
.L_40:
        /*010c*/ 	.byte	0x04, 0x17
        /*010e*/ 	.short	(.L_42 - .L_41)
.L_41:
        /*0110*/ 	.word	0x00000000
        /*0114*/ 	.short	0x000a
        /*0116*/ 	.short	0x003c
        /*0118*/ 	.byte	0x00, 0xf0, 0x11, 0x00


	//----- nvinfo : EIATTR_KPARAM_INFO
	.align		4
.L_42:
        /*011c*/ 	.byte	0x04, 0x17
        /*011e*/ 	.short	(.L_44 - .L_43)
.L_43:
        /*0120*/ 	.word	0x00000000
        /*0124*/ 	.short	0x0009
        /*0126*/ 	.short	0x0038
        /*0128*/ 	.byte	0x00, 0xf0, 0x11, 0x00


	//----- nvinfo : EIATTR_KPARAM_INFO
	.align		4
.L_44:
        /*012c*/ 	.byte	0x04, 0x17
        /*012e*/ 	.short	(.L_46 - .L_45)
.L_45:
        /*0130*/ 	.word	0x00000000
        /*0134*/ 	.short	0x0008
        /*0136*/ 	.short	0x0034
        /*0138*/ 	.byte	0x00, 0xf0, 0x11, 0x00


	//----- nvinfo : EIATTR_KPARAM_INFO
	.align		4
.L_46:
        /*013c*/ 	.byte	0x04, 0x17
        /*013e*/ 	.short	(.L_48 - .L_47)
.L_47:
        /*0140*/ 	.word	0x00000000
        /*0144*/ 	.short	0x0007
        /*0146*/ 	.short	0x0030
        /*0148*/ 	.byte	0x00, 0xf0, 0x11, 0x00


	//----- nvinfo : EIATTR_KPARAM_INFO
	.align		4
.L_48:
        /*014c*/ 	.byte	0x04, 0x17
        /*014e*/ 	.short	(.L_50 - .L_49)
.L_49:
        /*0150*/ 	.word	0x00000000
        /*0154*/ 	.short	0x0006
        /*0156*/ 	.short	0x002c
        /*0158*/ 	.byte	0x00, 0xf0, 0x11, 0x00


	//----- nvinfo : EIATTR_KPARAM_INFO
	.align		4
.L_50:
        /*015c*/ 	.byte	0x04, 0x17
        /*015e*/ 	.short	(.L_52 - .L_51)
.L_51:
        /*0160*/ 	.word	0x00000000
        /*0164*/ 	.short	0x0005
        /*0166*/ 	.short	0x0028
        /*0168*/ 	.byte	0x00, 0xf0, 0x11, 0x00


	//----- nvinfo : EIATTR_KPARAM_INFO
	.align		4
.L_52:
        /*016c*/ 	.byte	0x04, 0x17
        /*016e*/ 	.short	(.L_54 - .L_53)
.L_53:
        /*0170*/ 	.word	0x00000000
        /*0174*/ 	.short	0x0004
        /*0176*/ 	.short	0x0020
        /*0178*/ 	.byte	0x00, 0xf4, 0x21, 0x00


	//----- nvinfo : EIATTR_KPARAM_INFO
	.align		4
.L_54:
        /*017c*/ 	.byte	0x04, 0x17
        /*017e*/ 	.short	(.L_56 - .L_55)
.L_55:
        /*0180*/ 	.word	0x00000000
        /*0184*/ 	.short	0x0003
        /*0186*/ 	.short	0x0018
        /*0188*/ 	.byte	0x00, 0xf4, 0x21, 0x00


	//----- nvinfo : EIATTR_KPARAM_INFO
	.align		4
.L_56:
        /*018c*/ 	.byte	0x04, 0x17
        /*018e*/ 	.short	(.L_58 - .L_57)
.L_57:
        /*0190*/ 	.word	0x00000000
        /*0194*/ 	.short	0x0002
        /*0196*/ 	.short	0x0010
        /*0198*/ 	.byte	0x00, 0xf4, 0x21, 0x00


	//----- nvinfo : EIATTR_KPARAM_INFO
	.align		4
.L_58:
        /*019c*/ 	.byte	0x04, 0x17
        /*019e*/ 	.short	(.L_60 - .L_59)
.L_59:
        /*01a0*/ 	.word	0x00000000
        /*01a4*/ 	.short	0x0001
        /*01a6*/ 	.short	0x0008
        /*01a8*/ 	.byte	0x00, 0xf4, 0x21, 0x00


	//----- nvinfo : EIATTR_KPARAM_INFO
	.align		4
.L_60:
        /*01ac*/ 	.byte	0x04, 0x17
        /*01ae*/ 	.short	(.L_62 - .L_61)
.L_61:
        /*01b0*/ 	.word	0x00000000
        /*01b4*/ 	.short	0x0000
        /*01b6*/ 	.short	0x0000
        /*01b8*/ 	.byte	0x00, 0xf4, 0x21, 0x00


	//----- nvinfo : EIATTR_MAXREG_COUNT
	.align		4
.L_62:
        /*01bc*/ 	.byte	0x03, 0x1b
        /*01be*/ 	.short	0x00ff


	//----- nvinfo : EIATTR_NUM_BARRIERS
	.align		4
        /*01c0*/ 	.byte	0x02, 0x4c
        /*01c2*/ 	.byte	0x01
	.zero		1


	//----- nvinfo : EIATTR_MERCURY_ISA_VERSION
	.align		4
        /*01c4*/ 	.byte	0x03, 0x5f
        /*01c6*/ 	.short	0x0000


	//----- nvinfo : EIATTR_COOP_GROUP_MASK_REGIDS
	.align		4
        /*01c8*/ 	.byte	0x04, 0x29
        /*01ca*/ 	.short	(.L_64 - .L_63)


	//   ....[0]....
.L_63:
        /*01cc*/ 	.word	0xffffffff


	//   ....[1]....
        /*01d0*/ 	.word	0xffffffff


	//   ....[2]....
        /*01d4*/ 	.word	0xffffffff


	//   ....[3]....
        /*01d8*/ 	.word	0xffffffff


	//   ....[4]....
        /*01dc*/ 	.word	0xffffffff


	//   ....[5]....
        /*01e0*/ 	.word	0xffffffff


	//   ....[6]....
        /*01e4*/ 	.word	0xffffffff


	//   ....[7]....
        /*01e8*/ 	.word	0xffffffff


	//   ....[8]....
        /*01ec*/ 	.word	0xffffffff


	//   ....[9]....
        /*01f0*/ 	.word	0xffffffff


	//   ....[10]....
        /*01f4*/ 	.word	0xffffffff


	//   ....[11]....
        /*01f8*/ 	.word	0xffffffff


	//   ....[12]....
        /*01fc*/ 	.word	0xffffffff


	//   ....[13]....
        /*0200*/ 	.word	0xffffffff


	//   ....[14]....
        /*0204*/ 	.word	0xffffffff


	//   ....[15]....
        /*0208*/ 	.word	0xffffffff


	//----- nvinfo : EIATTR_COOP_GROUP_INSTR_OFFSETS
	.align		4
.L_64:
        /*020c*/ 	.byte	0x04, 0x28
        /*020e*/ 	.short	(.L_66 - .L_65)


	//   ....[0]....
.L_65:
        /*0210*/ 	.word	0x00001800


	//   ....[1]....
        /*0214*/ 	.word	0x00001920


	//   ....[2]....
        /*0218*/ 	.word	0x00001950


	//   ....[3]....
        /*021c*/ 	.word	0x00001ab0


	//   ....[4]....
        /*0220*/ 	.word	0x00001bf0


	//   ....[5]....
        /*0224*/ 	.word	0x00001c50


	//   ....[6]....
        /*0228*/ 	.word	0x00001d10


	//   ....[7]....
        /*022c*/ 	.word	0x00001d60


	//   ....[8]....
        /*0230*/ 	.word	0x00001fc0


	//   ....[9]....
        /*0234*/ 	.word	0x00002100


	//   ....[10]....
        /*0238*/ 	.word	0x00002190


	//   ....[11]....
        /*023c*/ 	.word	0x00002260


	//   ....[12]....
        /*0240*/ 	.word	0x00002410


	//   ....[13]....
        /*0244*/ 	.word	0x00002450


	//   ....[14]....
        /*0248*/ 	.word	0x00002480


	//   ....[15]....
        /*024c*/ 	.word	0x000024b0


	//----- nvinfo : EIATTR_EXIT_INSTR_OFFSETS
	.align		4
.L_66:
        /*0250*/ 	.byte	0x04, 0x1c
        /*0252*/ 	.short	(.L_68 - .L_67)


	//   ....[0]....
.L_67:
        /*0254*/ 	.word	0x000042e0


	//----- nvinfo : EIATTR_REQNTID
	.align		4
.L_68:
        /*0258*/ 	.byte	0x04, 0x10
        /*025a*/ 	.short	(.L_70 - .L_69)
.L_69:
        /*025c*/ 	.word	0x00000100
        /*0260*/ 	.word	0x00000001
        /*0264*/ 	.word	0x00000001
.L_70:


//--------------------- .nv.callgraph             --------------------------
	.section	.nv.callgraph,"",@"SHT_CUDA_CALLGRAPH"
	.align	4
	.sectionentsize	8
	.align		4
        /*0000*/ 	.word	0x00000000
	.align		4
        /*0004*/ 	.word	0xffffffff
	.align		4
        /*0008*/ 	.word	0x00000000
	.align		4
        /*000c*/ 	.word	0xfffffffe
	.align		4
        /*0010*/ 	.word	0x00000000
	.align		4
        /*0014*/ 	.word	0xfffffffd
	.align		4
        /*0018*/ 	.word	0x00000000
	.align		4
        /*001c*/ 	.word	0xfffffffc


//--------------------- .nv.rel.action            --------------------------
	.section	.nv.rel.action,"",@"SHT_CUDA_RELOCINFO"
	.align	8
	.sectionentsize	8
        /*0000*/ 	.byte	0x73, 0x00, 0x00, 0x00, 0x00, 0x00, 0x00, 0x00, 0x00, 0x00, 0x00, 0x11, 0x25, 0x00, 0x05, 0x36


//--------------------- .nv.constant4             --------------------------
	.section	.nv.constant4,"a",@progbits
	.align	8
	.align		8
.nv.constant4:
        /*0000*/ 	.dword	_$_str


//--------------------- .nv.constant0.attn_fwd    --------------------------
	.section	.nv.constant0.attn_fwd,"a",@progbits
	.sectionflags	@""
	.align	4
.nv.constant0.attn_fwd:
	.zero		488


//--------------------- .text.attn_fwd            --------------------------
	.section	.text.attn_fwd,"ax",@progbits
	.sectioninfo	@"SHI_REGISTERS=126"
	.align	128
        .global         attn_fwd
        .type           attn_fwd,@function
        .size           attn_fwd,(.L_x_3 - attn_fwd)
        .other          attn_fwd,@"STO_CUDA_ENTRY STV_DEFAULT"
attn_fwd:
.text.attn_fwd:
[----:B------:R-:W-:Y:S02]  /*0000*/  MOV R1, c[0x0][0x28] ;  /* 0x00000a0000017a02 */ /* 0x000fe40000000f00 */
[----:B------:R-:W0:Y:S01]  /*0010*/  S2R R3, SR_CTAID.X ;  /* 0x0000000000037919 */ /* 0x000e220000002500 */
[----:B------:R-:W-:Y:S01]  /*0020*/  IMAD.MOV.U32 R29, RZ, RZ, c[0x0][0x198] ;  /* 0x00006600ff1d7624 */ /* 0x000fe200078e00ff */
[----:B------:R-:W-:Y:S02]  /*0030*/  ULDC.64 UR6, c[0x0][0x118] ;  /* 0x0000460000067ab9 */ /* 0x000fe40000000a00 */
[----:B------:R-:W0:Y:S01]  /*0040*/  S2R R0, SR_TID.X ;  /* 0x0000000000007919 */ /* 0x000e220000002100 */
[C---:B------:R-:W-:Y:S01]  /*0050*/  IMAD R21, R29.reuse, 0xc, RZ ;  /* 0x0000000c1d157824 */ /* 0x040fe200078e02ff */
[C---:B------:R-:W-:Y:S01]  /*0060*/  SHF.L.U32 R23, R29.reuse, 0x4, RZ ;  /* 0x000000041d177819 */ /* 0x040fe200000006ff */
[C---:B------:R-:W-:Y:S01]  /*0070*/  IMAD R13, R29.reuse, 0x22, RZ ;  /* 0x000000221d0d7824 */ /* 0x040fe200078e02ff */
[----:B------:R-:W1:Y:S01]  /*0080*/  S2R R2, SR_CTAID.Y ;  /* 0x0000000000027919 */ /* 0x000e620000002600 */
[C---:B------:R-:W-:Y:S01]  /*0090*/  IMAD R11, R29.reuse, 0x3, RZ ;  /* 0x000000031d0b7824 */ /* 0x040fe200078e02ff */
[C---:B------:R-:W-:Y:S01]  /*00a0*/  SHF.L.U32 R9, R29.reuse, 0x1, RZ ;  /* 0x000000011d097819 */ /* 0x040fe200000006ff */
[C---:B------:R-:W-:Y:S01]  /*00b0*/  IMAD R17, R29.reuse, 0x24, RZ ;  /* 0x000000241d117824 */ /* 0x040fe200078e02ff */
[C---:B------:R-:W-:Y:S01]  /*00c0*/  SHF.L.U32 R19, R29.reuse, 0x3, RZ ;  /* 0x000000031d137819 */ /* 0x040fe200000006ff */
[----:B------:R-:W-:-:S02]  /*00d0*/  IMAD R27, R29, 0x18, RZ ;  /* 0x000000181d1b7824 */ /* 0x000fc400078e02ff */
[C---:B------:R-:W-:Y:S02]  /*00e0*/  IMAD R85, R29.reuse, 0x30, RZ ;  /* 0x000000301d557824 */ /* 0x040fe400078e02ff */
[C---:B------:R-:W-:Y:S02]  /*00f0*/  IMAD R45, R29.reuse, 0xe, RZ ;  /* 0x0000000e1d2d7824 */ /* 0x040fe400078e02ff */
[C---:B------:R-:W-:Y:S02]  /*0100*/  IMAD R39, R29.reuse, 0xa, RZ ;  /* 0x0000000a1d277824 */ /* 0x040fe400078e02ff */
[C---:B------:R-:W-:Y:S02]  /*0110*/  IMAD R33, R29.reuse, 0x28, RZ ;  /* 0x000000281d217824 */ /* 0x040fe400078e02ff */
[C---:B------:R-:W-:Y:S02]  /*0120*/  IMAD.SHL.U32 R15, R29.reuse, 0x4, RZ ;  /* 0x000000041d0f7824 */ /* 0x040fe400078e00ff */
[----:B------:R-:W-:-:S02]  /*0130*/  IMAD R25, R29, 0x5, RZ ;  /* 0x000000051d197824 */ /* 0x000fc400078e02ff */
[C---:B------:R-:W-:Y:S01]  /*0140*/  IMAD R35, R29.reuse, 0x7, RZ ;  /* 0x000000071d237824 */ /* 0x040fe200078e02ff */
[----:B0-----:R-:W-:Y:S01]  /*0150*/  PRMT R83, R0, 0x6540, R3 ;  /* 0x0000654000537816 */ /* 0x001fe20000000003 */
[C---:B------:R-:W-:Y:S02]  /*0160*/  IMAD R37, R29.reuse, 0x9, RZ ;  /* 0x000000091d257824 */ /* 0x040fe400078e02ff */
[----:B------:R-:W-:Y:S02]  /*0170*/  IMAD R51, R29, 0x12, RZ ;  /* 0x000000121d337824 */ /* 0x000fe400078e02ff */
[----:B-1----:R-:W-:Y:S02]  /*0180*/  IMAD R4, R2, c[0x0][0x190], RZ ;  /* 0x0000640002047a24 */ /* 0x002fe400078e02ff */
[----:B------:R-:W-:Y:S02]  /*0190*/  IMAD R7, R83, c[0x0][0x194], RZ ;  /* 0x0000650053077a24 */ /* 0x000fe400078e02ff */
[C---:B------:R-:W-:Y:S01]  /*01a0*/  IMAD.HI R6, R4.reuse, 0x2, RZ ;  /* 0x0000000204067827 */ /* 0x040fe200078e02ff */
[----:B------:R-:W-:-:S02]  /*01b0*/  SHF.L.U32 R5, R4, 0x1, RZ ;  /* 0x0000000104057819 */ /* 0x000fc400000006ff */
[C---:B------:R-:W-:Y:S01]  /*01c0*/  SHF.L.U32 R8, R7.reuse, 0x1, RZ ;  /* 0x0000000107087819 */ /* 0x040fe200000006ff */
[----:B------:R-:W-:-:S03]  /*01d0*/  IMAD.HI R7, R7, 0x2, RZ ;  /* 0x0000000207077827 */ /* 0x000fc600078e02ff */
[----:B------:R-:W-:Y:S01]  /*01e0*/  IADD3 R4, P0, P1, R8, c[0x0][0x160], R5 ;  /* 0x0000580008047a10 */ /* 0x000fe2000791e005 */
[C---:B------:R-:W-:Y:S02]  /*01f0*/  IMAD R55, R29.reuse, 0x14, RZ ;  /* 0x000000141d377824 */ /* 0x040fe400078e02ff */
[----:B------:R-:W-:Y:S01]  /*0200*/  IMAD R41, R29, 0xb, RZ ;  /* 0x0000000b1d297824 */ /* 0x000fe200078e02ff */
[----:B------:R-:W-:Y:S01]  /*0210*/  IADD3.X R5, R7, c[0x0][0x164], R6, P0, P1 ;  /* 0x0000590007057a10 */ /* 0x000fe200007e2406 */
[----:B------:R-:W-:Y:S01]  /*0220*/  IMAD R7, R29, 0x6, RZ ;  /* 0x000000061d077824 */ /* 0x000fe200078e02ff */
[-C--:B------:R-:W-:Y:S01]  /*0230*/  IADD3 R16, P5, R21, R4.reuse, RZ ;  /* 0x0000000415107210 */ /* 0x080fe20007fbe0ff */
[----:B------:R-:W-:Y:S01]  /*0240*/  IMAD R59, R29, 0x16, RZ ;  /* 0x000000161d3b7824 */ /* 0x000fe200078e02ff */
[-C--:B------:R-:W-:Y:S01]  /*0250*/  IADD3 R8, P1, R13, R4.reuse, RZ ;  /* 0x000000040d087210 */ /* 0x080fe20007f3e0ff */
[----:B------:R-:W-:Y:S01]  /*0260*/  IMAD R43, R29, 0xd, RZ ;  /* 0x0000000d1d2b7824 */ /* 0x000fe200078e02ff */
[-C--:B------:R-:W-:Y:S01]  /*0270*/  IADD3 R12, P4, R7, R4.reuse, RZ ;  /* 0x00000004070c7210 */ /* 0x080fe20007f9e0ff */
[----:B------:R-:W-:Y:S01]  /*0280*/  IMAD R65, R29, 0x1a, RZ ;  /* 0x0000001a1d417824 */ /* 0x000fe200078e02ff */
[-C--:B------:R-:W-:Y:S01]  /*0290*/  IADD3 R10, P0, R17, R4.reuse, RZ ;  /* 0x00000004110a7210 */ /* 0x080fe20007f1e0ff */
[----:B------:R-:W-:Y:S01]  /*02a0*/  IMAD R69, R29, 0x1c, RZ ;  /* 0x0000001c1d457824 */ /* 0x000fe200078e02ff */
[-C--:B------:R-:W-:Y:S01]  /*02b0*/  LEA.HI.X.SX32 R13, R11, R5.reuse, 0x1, P4 ;  /* 0x000000050b0d7211 */ /* 0x080fe200020f0eff */
[----:B------:R-:W-:Y:S01]  /*02c0*/  IMAD R47, R29, 0xf, RZ ;  /* 0x0000000f1d2f7824 */ /* 0x000fe200078e02ff */
[-C--:B------:R-:W-:Y:S01]  /*02d0*/  IADD3 R20, P4, R27, R4.reuse, RZ ;  /* 0x000000041b147210 */ /* 0x080fe20007f9e0ff */
[----:B------:R-:W-:Y:S01]  /*02e0*/  IMAD R73, R29, 0x1e, RZ ;  /* 0x0000001e1d497824 */ /* 0x000fe200078e02ff */
[-C--:B------:R-:W-:Y:S01]  /*02f0*/  LEA.HI.X.SX32 R17, R7, R5.reuse, 0x1, P5 ;  /* 0x0000000507117211 */ /* 0x080fe200028f0eff */
[C---:B------:R-:W-:Y:S01]  /*0300*/  IMAD R49, R29.reuse, 0x11, RZ ;  /* 0x000000111d317824 */ /* 0x040fe200078e02ff */
[CC--:B------:R-:W-:Y:S01]  /*0310*/  LEA R22, P5, R29.reuse, R4.reuse, 0x5 ;  /* 0x000000041d167211 */ /* 0x0c0fe200078a28ff */
        /* <DEDUP_REMOVED lines=10> */
[C---:B------:R-:W-:Y:S01]  /*03c0*/  IMAD R61, R29.reuse, 0x17, RZ ;  /* 0x000000171d3d7824 */ /* 0x040fe200078e02ff */
[CC--:B------:R-:W-:Y:S01]  /*03d0*/  LEA R18, P2, R29.reuse, R4.reuse, 0x4 ;  /* 0x000000041d127211 */ /* 0x0c0fe200078420ff */
[----:B------:R-:W-:Y:S01]  /*03e0*/  IMAD R81, R29, 0x2e, RZ ;  /* 0x0000002e1d517824 */ /* 0x000fe200078e02ff */
[-C--:B------:R-:W-:Y:S01]  /*03f0*/  LEA.HI.X.SX32 R7, R27, R5.reuse, 0x1, P6 ;  /* 0x000000051b077211 */ /* 0x080fe200030f0eff */
[C---:B------:R-:W-:Y:S01]  /*0400*/  IMAD R63, R29.reuse, 0x19, RZ ;  /* 0x000000191d3f7824 */ /* 0x040fe200078e02ff */
[CC--:B------:R-:W-:Y:S01]  /*0410*/  LEA R32, P6, R29.reuse, R4.reuse, 0x3 ;  /* 0x000000041d207211 */ /* 0x0c0fe200078c18ff */
[C---:B------:R-:W-:Y:S01]  /*0420*/  IMAD R87, R29.reuse, 0x32, RZ ;  /* 0x000000321d577824 */ /* 0x040fe200078e02ff */
[CC--:B------:R-:W-:Y:S01]  /*0430*/  LEA.HI.X.SX32 R27, R29.reuse, R5.reuse, 0x1, P4 ;  /* 0x000000051d1b7211 */ /* 0x0c0fe200020f0eff */
[----:B------:R-:W-:Y:S01]  /*0440*/  IMAD R89, R29, 0x34, RZ ;  /* 0x000000341d597824 */ /* 0x000fe200078e02ff */
[-C--:B------:R-:W-:Y:S01]  /*0450*/  LEA.HI.X.SX32 R19, R19, R5.reuse, 0x1, P2 ;  /* 0x0000000513137211 */ /* 0x080fe200010f0eff */
        /* <DEDUP_REMOVED lines=15> */
[----:B------:R-:W-:Y:S01]  /*0550*/  LEA.HI.X.SX32 R29, R9, R5, 0x1, P5 ;  /* 0x00000005091d7211 */ /* 0x000fe200028f0eff */
[----:B------:R-:W2:Y:S01]  /*0560*/  LDG.E.U16 R18, [R18.64] ;  /* 0x0000000612127981 */ /* 0x000ea2000c1e1500 */
[----:B------:R-:W-:-:S02]  /*0570*/  IADD3 R34, P5, R45, R4, RZ ;  /* 0x000000042d227210 */ /* 0x000fc40007fbe0ff */
[-C--:B------:R-:W-:Y:S01]  /*0580*/  LEA.HI.X.SX32 R37, R37, R5.reuse, 0x1, P6 ;  /* 0x0000000525257211 */ /* 0x080fe200030f0eff */
[----:B------:R-:W3:Y:S01]  /*0590*/  LDG.E.U16 R22, [R22.64] ;  /* 0x0000000616167981 */ /* 0x000ee2000c1e1500 */
[-C--:B------:R-:W-:Y:S02]  /*05a0*/  LEA.HI.X.SX32 R35, R35, R5.reuse, 0x1, P5 ;  /* 0x0000000523237211 */ /* 0x080fe400028f0eff */
[-C--:B------:R-:W-:Y:S01]  /*05b0*/  IADD3 R40, P5, R59, R4.reuse, RZ ;  /* 0x000000043b287210 */ /* 0x080fe20007fbe0ff */
[----:B------:R0:W4:Y:S01]  /*05c0*/  LDG.E.U16 R6, [R6.64] ;  /* 0x0000000606067981 */ /* 0x000122000c1e1500 */
[----:B------:R-:W-:Y:S02]  /*05d0*/  IADD3 R42, P6, R65, R4, RZ ;  /* 0x00000004412a7210 */ /* 0x000fe40007fde0ff */
[-C--:B------:R-:W-:Y:S01]  /*05e0*/  LEA.HI.X.SX32 R41, R41, R5.reuse, 0x1, P5 ;  /* 0x0000000529297211 */ /* 0x080fe200028f0eff */
[----:B------:R-:W5:Y:S01]  /*05f0*/  LDG.E.U16 R26, [R26.64] ;  /* 0x000000061a1a7981 */ /* 0x000f62000c1e1500 */
[----:B------:R-:W-:-:S02]  /*0600*/  LEA.HI.X.SX32 R39, R39, R5, 0x1, P4 ;  /* 0x0000000527277211 */ /* 0x000fc400020f0eff */
[-C--:B------:R-:W-:Y:S01]  /*0610*/  IADD3 R46, P5, R73, R4.reuse, RZ ;  /* 0x00000004492e7210 */ /* 0x080fe20007fbe0ff */
[----:B------:R-:W5:Y:S01]  /*0620*/  LDG.E.U16 R36, [R36.64] ;  /* 0x0000000624247981 */ /* 0x000f62000c1e1500 */
[-C--:B------:R-:W-:Y:S02]  /*0630*/  IADD3 R44, P4, R69, R4.reuse, RZ ;  /* 0x00000004452c7210 */ /* 0x080fe40007f9e0ff */
[-C--:B------:R-:W-:Y:S01]  /*0640*/  LEA.HI.X.SX32 R43, R43, R5.reuse, 0x1, P6 ;  /* 0x000000052b2b7211 */ /* 0x080fe200030f0eff */
[----:B------:R-:W5:Y:S01]  /*0650*/  LDG.E.U16 R28, [R28.64] ;  /* 0x000000061c1c7981 */ /* 0x000f62000c1e1500 */
[----:B------:R-:W-:Y:S02]  /*0660*/  IADD3 R48, P6, R77, R4, RZ ;  /* 0x000000044d307210 */ /* 0x000fe40007fde0ff */
[-C--:B------:R-:W-:Y:S01]  /*0670*/  LEA.HI.X.SX32 R9, R49, R5.reuse, 0x1, P1 ;  /* 0x0000000531097211 */ /* 0x080fe200008f0eff */
[----:B------:R-:W5:Y:S01]  /*0680*/  LDG.E.U16 R38, [R38.64] ;  /* 0x0000000626267981 */ /* 0x000f62000c1e1500 */
[----:B------:R-:W-:-:S02]  /*0690*/  LEA.HI.X.SX32 R47, R47, R5, 0x1, P5 ;  /* 0x000000052f2f7211 */ /* 0x000fc400028f0eff */
[-C--:B------:R-:W-:Y:S01]  /*06a0*/  IADD3 R56, P1, R87, R4.reuse, RZ ;  /* 0x0000000457387210 */ /* 0x080fe20007f3e0ff */
[----:B------:R1:W5:Y:S01]  /*06b0*/  LDG.E.U16 R8, [R8.64] ;  /* 0x0000000608087981 */ /* 0x000362000c1e1500 */
[-C--:B------:R-:W-:Y:S02]  /*06c0*/  LEA.HI.X.SX32 R11, R51, R5.reuse, 0x1, P0 ;  /* 0x00000005330b7211 */ /* 0x080fe400000f0eff */
[-C--:B------:R-:W-:Y:S01]  /*06d0*/  LEA.HI.X.SX32 R45, R45, R5.reuse, 0x1, P4 ;  /* 0x000000052d2d7211 */ /* 0x080fe200020f0eff */
[----:B------:R0:W5:Y:S01]  /*06e0*/  LDG.E.U16 R12, [R12.64] ;  /* 0x000000060c0c7981 */ /* 0x000162000c1e1500 */
[-C--:B------:R-:W-:Y:S02]  /*06f0*/  IADD3 R52, P5, R81, R4.reuse, RZ ;  /* 0x0000000451347210 */ /* 0x080fe40007fbe0ff */
[----:B------:R-:W-:Y:S01]  /*0700*/  IADD3 R54, P0, R89, R4, RZ ;  /* 0x0000000459367210 */ /* 0x000fe20007f1e0ff */
[----:B------:R0:W5:Y:S01]  /*0710*/  LDG.E.U16 R10, [R10.64] ;  /* 0x000000060a0a7981 */ /* 0x000162000c1e1500 */
[----:B------:R-:W-:-:S02]  /*0720*/  LEA.HI.X.SX32 R15, R53, R5, 0x1, P3 ;  /* 0x00000005350f7211 */ /* 0x000fc400018f0eff */
[-C--:B------:R-:W-:Y:S01]  /*0730*/  IADD3 R50, P4, R79, R4.reuse, RZ ;  /* 0x000000044f327210 */ /* 0x080fe20007f9e0ff */
[----:B------:R-:W5:Y:S01]  /*0740*/  LDG.E.U16 R40, [R40.64] ;  /* 0x0000000628287981 */ /* 0x000f62000c1e1500 */
[-C--:B------:R-:W-:Y:S02]  /*0750*/  IADD3 R60, P3, R91, R4.reuse, RZ ;  /* 0x000000045b3c7210 */ /* 0x080fe40007f7e0ff */
[-C--:B------:R-:W-:Y:S01]  /*0760*/  LEA.HI.X.SX32 R49, R57, R5.reuse, 0x1, P6 ;  /* 0x0000000539317211 */ /* 0x080fe200030f0eff */
[----:B------:R0:W5:Y:S01]  /*0770*/  LDG.E.U16 R14, [R14.64] ;  /* 0x000000060e0e7981 */ /* 0x000162000c1e1500 */
[-C--:B------:R-:W-:Y:S02]  /*0780*/  LEA.HI.X.SX32 R25, R55, R5.reuse, 0x1, P2 ;  /* 0x0000000537197211 */ /* 0x080fe400010f0eff */
[----:B------:R-:W-:Y:S01]  /*0790*/  LEA.HI.X.SX32 R57, R63, R5, 0x1, P1 ;  /* 0x000000053f397211 */ /* 0x000fe200008f0eff */
[----:B------:R-:W5:Y:S01]  /*07a0*/  LDG.E.U16 R20, [R20.64] ;  /* 0x0000000614147981 */ /* 0x000f62000c1e1500 */
[----:B------:R-:W-:-:S02]  /*07b0*/  IADD3 R58, P2, R93, R4, RZ ;  /* 0x000000045d3a7210 */ /* 0x000fc40007f5e0ff */
[-C--:B------:R-:W-:Y:S01]  /*07c0*/  LEA.HI.X.SX32 R53, R61, R5.reuse, 0x1, P5 ;  /* 0x000000053d357211 */ /* 0x080fe200028f0eff */
[----:B------:R-:W5:Y:S01]  /*07d0*/  LDG.E.U16 R56, [R56.64] ;  /* 0x0000000638387981 */ /* 0x000f62000c1e1500 */
[-C--:B------:R-:W-:Y:S02]  /*07e0*/  LEA.HI.X.SX32 R55, R65, R5.reuse, 0x1, P0 ;  /* 0x0000000541377211 */ /* 0x080fe400000f0eff */
[-C--:B------:R-:W-:Y:S01]  /*07f0*/  IADD3 R64, P6, R95, R4.reuse, RZ ;  /* 0x000000045f407210 */ /* 0x080fe20007fde0ff */
[----:B------:R-:W5:Y:S01]  /*0800*/  LDG.E.U16 R32, [R32.64] ;  /* 0x0000000620207981 */ /* 0x000f62000c1e1500 */
[-C--:B------:R-:W-:Y:S02]  /*0810*/  LEA.HI.X.SX32 R51, R59, R5.reuse, 0x1, P4 ;  /* 0x000000053b337211 */ /* 0x080fe400020f0eff */
[----:B------:R-:W-:Y:S01]  /*0820*/  LEA.HI.X.SX32 R61, R67, R5, 0x1, P3 ;  /* 0x00000005433d7211 */ /* 0x000fe200018f0eff */
[----:B------:R-:W5:Y:S01]  /*0830*/  LDG.E.U16 R54, [R54.64] ;  /* 0x0000000636367981 */ /* 0x000f62000c1e1500 */
[----:B------:R-:W-:-:S02]  /*0840*/  IADD3 R62, P4, R97, R4, RZ ;  /* 0x00000004613e7210 */ /* 0x000fc40007f9e0ff */
[----:B------:R-:W-:Y:S01]  /*0850*/  IADD3 R66, P5, R99, R4, RZ ;  /* 0x0000000463427210 */ /* 0x000fe20007fbe0ff */
[----:B------:R-:W5:Y:S01]  /*0860*/  LDG.E.U16 R60, [R60.64] ;  /* 0x000000063c3c7981 */ /* 0x000f62000c1e1500 */
[-C--:B------:R-:W-:Y:S02]  /*0870*/  LEA.HI.X.SX32 R59, R69, R5.reuse, 0x1, P2 ;  /* 0x00000005453b7211 */ /* 0x080fe400010f0eff */
[-C--:B------:R-:W-:Y:S01]  /*0880*/  LEA.HI.X.SX32 R65, R71, R5.reuse, 0x1, P6 ;  /* 0x0000000547417211 */ /* 0x080fe200030f0eff */
[----:B------:R0:W5:Y:S01]  /*0890*/  LDG.E.U16 R4, [R4.64] ;  /* 0x0000000604047981 */ /* 0x000162000c1e1500 */
[-C--:B------:R-:W-:Y:S02]  /*08a0*/  LEA.HI.X.SX32 R63, R73, R5.reuse, 0x1, P4 ;  /* 0x00000005493f7211 */ /* 0x080fe400020f0eff */
[----:B------:R-:W-:Y:S01]  /*08b0*/  LEA.HI.X.SX32 R67, R75, R5, 0x1, P5 ;  /* 0x000000054b437211 */ /* 0x000fe200028f0eff */
[----:B------:R-:W5:Y:S04]  /*08c0*/  LDG.E.U16 R24, [R24.64] ;  /* 0x0000000618187981 */ /* 0x000f68000c1e1500 */
[----:B------:R-:W5:Y:S04]  /*08d0*/  LDG.E.U16 R58, [R58.64] ;  /* 0x000000063a3a7981 */ /* 0x000f68000c1e1500 */
[----:B------:R-:W5:Y:S04]  /*08e0*/  LDG.E.U16 R30, [R30.64] ;  /* 0x000000061e1e7981 */ /* 0x000f68000c1e1500 */
[----:B------:R-:W5:Y:S04]  /*08f0*/  LDG.E.U16 R42, [R42.64] ;  /* 0x000000062a2a7981 */ /* 0x000f68000c1e1500 */
[----:B------:R-:W5:Y:S04]  /*0900*/  LDG.E.U16 R48, [R48.64] ;  /* 0x0000000630307981 */ /* 0x000f68000c1e1500 */
[----:B------:R0:W5:Y:S04]  /*0910*/  LDG.E.U16 R64, [R64.64] ;  /* 0x0000000640407981 */ /* 0x000168000c1e1500 */
[----:B------:R-:W5:Y:S04]  /*0920*/  LDG.E.U16 R16, [R16.64] ;  /* 0x0000000610107981 */ /* 0x000f68000c1e1500 */
[----:B------:R-:W5:Y:S04]  /*0930*/  LDG.E.U16 R44, [R44.64] ;  /* 0x000000062c2c7981 */ /* 0x000f68000c1e1500 */
[----:B------:R-:W5:Y:S04]  /*0940*/  LDG.E.U16 R50, [R50.64] ;  /* 0x0000000632327981 */ /* 0x000f68000c1e1500 */
[----:B------:R-:W5:Y:S04]  /*0950*/  LDG.E.U16 R62, [R62.64] ;  /* 0x000000063e3e7981 */ /* 0x000f68000c1e1500 */
[----:B------:R-:W5:Y:S04]  /*0960*/  LDG.E.U16 R52, [R52.64] ;  /* 0x0000000634347981 */ /* 0x000f68000c1e1500 */
[----:B0-----:R0:W5:Y:S04]  /*0970*/  LDG.E.U16 R5, [R66.64] ;  /* 0x0000000642057981 */ /* 0x001168000c1e1500 */
[----:B------:R-:W5:Y:S04]  /*0980*/  LDG.E.U16 R34, [R34.64] ;  /* 0x0000000622227981 */ /* 0x000f68000c1e1500 */
[----:B------:R-:W5:Y:S01]  /*0990*/  LDG.E.U16 R46, [R46.64] ;  /* 0x000000062e2e7981 */ /* 0x000f62000c1e1500 */
[----:B------:R-:W-:-:S04]  /*09a0*/  LOP3.LUT R86, R0, 0xff, RZ, 0xc0, !PT ;  /* 0x000000ff00567812 */ /* 0x000fc800078ec0ff */
[----:B------:R-:W-:-:S04]  /*09b0*/  SHF.L.U32 R7, R86, 0x1, RZ ;  /* 0x0000000156077819 */ /* 0x000fc800000006ff */
[C---:B-1----:R-:W-:Y:S02]  /*09c0*/  LOP3.LUT R9, R7.reuse, 0x10, RZ, 0x3c, !PT ;  /* 0x0000001007097812 */ /* 0x042fe400078e3cff */
[C---:B------:R-:W-:Y:S02]  /*09d0*/  LOP3.LUT R11, R7.reuse, 0x20, RZ, 0x3c, !PT ;  /* 0x00000020070b7812 */ /* 0x040fe400078e3cff */
[C---:B------:R-:W-:Y:S02]  /*09e0*/  LOP3.LUT R13, R7.reuse, 0x30, RZ, 0x3c, !PT ;  /* 0x00000030070d7812 */ /* 0x040fe400078e3cff */
[----:B------:R-:W-:Y:S02]  /*09f0*/  LOP3.LUT R15, R7, 0x40, RZ, 0x3c, !PT ;  /* 0x00000040070f7812 */ /* 0x000fe400078e3cff */
[----:B------:R-:W-:-:S04]  /*0a00*/  SHF.L.U32 R3, R3, 0x8, RZ ;  /* 0x0000000803037819 */ /* 0x000fc800000006ff */
[----:B------:R-:W-:-:S04]  /*0a10*/  IADD3 R81, R3, 0x100, RZ ;  /* 0x0000010003517810 */ /* 0x000fc80007ffe0ff */
[----:B------:R-:W-:Y:S02]  /*0a20*/  ISETP.GE.AND P0, PT, R81, 0x1, PT ;  /* 0x000000015100780c */ /* 0x000fe40003f06270 */
[C---:B------:R-:W-:Y:S01]  /*0a30*/  LOP3.LUT R82, R0.reuse, 0x3, RZ, 0xc0, !PT ;  /* 0x0000000300527812 */ /* 0x040fe200078ec0ff */
[----:B------:R-:W-:Y:S01]  /*0a40*/  IMAD.SHL.U32 R79, R0, 0x8, RZ ;  /* 0x00000008004f7824 */ /* 0x000fe200078e00ff */
[----:B------:R-:W-:Y:S02]  /*0a50*/  MOV R77, 0x3f800000 ;  /* 0x3f800000004d7802 */ /* 0x000fe40000000f00 */
[----:B------:R-:W-:Y:S02]  /*0a60*/  MOV R65, 0xff800000 ;  /* 0xff80000000417802 */ /* 0x000fe40000000f00 */
[----:B0-----:R-:W-:Y:S02]  /*0a70*/  MOV R67, 0xff800000 ;  /* 0xff80000000437802 */ /* 0x001fe40000000f00 */
[----:B------:R-:W-:-:S02]  /*0a80*/  MOV R66, 0xff800000 ;  /* 0xff80000000427802 */ /* 0x000fc40000000f00 */
[----:B------:R-:W-:Y:S02]  /*0a90*/  MOV R76, 0x3f800000 ;  /* 0x3f800000004c7802 */ /* 0x000fe40000000f00 */
[C---:B------:R-:W-:Y:S02]  /*0aa0*/  LOP3.LUT R85, R0.reuse, 0xe0, RZ, 0xc0, !PT ;  /* 0x000000e000557812 */ /* 0x040fe400078ec0ff */
[C---:B------:R-:W-:Y:S02]  /*0ab0*/  LOP3.LUT R84, R0.reuse, 0x1c, RZ, 0xc0, !PT ;  /* 0x0000001c00547812 */ /* 0x040fe400078ec0ff */
[----:B------:R-:W-:Y:S02]  /*0ac0*/  SHF.L.U32 R80, R0, 0x1, RZ ;  /* 0x0000000100507819 */ /* 0x000fe400000006ff */
[----:B------:R-:W-:Y:S01]  /*0ad0*/  SHF.L.U32 R78, R82, 0x5, RZ ;  /* 0x00000005524e7819 */ /* 0x000fe200000006ff */
[----:B--2---:R-:W-:Y:S04]  /*0ae0*/  STS.U16 [R7+0x1000], R18 ;  /* 0x0010001207007388 */ /* 0x004fe80000000400 */
[----:B---3--:R-:W-:Y:S04]  /*0af0*/  STS.U16 [R7+0x2000], R22 ;  /* 0x0020001607007388 */ /* 0x008fe80000000400 */
[----:B----4-:R-:W-:Y:S04]  /*0b00*/  STS.U16 [R7+0x3000], R6 ;  /* 0x0030000607007388 */ /* 0x010fe80000000400 */
[----:B-----5:R-:W-:Y:S04]  /*0b10*/  STS.U16 [R7], R4 ;  /* 0x0000000407007388 */ /* 0x020fe80000000400 */
[----:B------:R-:W-:Y:S04]  /*0b20*/  STS.U16 [R9+0x200], R26 ;  /* 0x0002001a09007388 */ /* 0x000fe80000000400 */
[----:B------:R-:W-:Y:S04]  /*0b30*/  STS.U16 [R9+0x1200], R36 ;  /* 0x0012002409007388 */ /* 0x000fe80000000400 */
[----:B------:R-:W-:Y:S04]  /*0b40*/  STS.U16 [R9+0x2200], R8 ;  /* 0x0022000809007388 */ /* 0x000fe80000000400 */
[----:B------:R0:W-:Y:S04]  /*0b50*/  STS.U16 [R9+0x3200], R56 ;  /* 0x0032003809007388 */ /* 0x0001e80000000400 */
[----:B------:R-:W-:Y:S04]  /*0b60*/  STS.U16 [R11+0x400], R28 ;  /* 0x0004001c0b007388 */ /* 0x000fe80000000400 */
[----:B------:R-:W-:Y:S01]  /*0b70*/  STS.U16 [R11+0x1400], R38 ;  /* 0x001400260b007388 */ /* 0x000fe20000000400 */
[----:B0-----:R-:W-:-:S03]  /*0b80*/  LOP3.LUT R9, R7, 0x50, RZ, 0x3c, !PT ;  /* 0x0000005007097812 */ /* 0x001fc600078e3cff */
        /* <DEDUP_REMOVED lines=11> */
[----:B------:R-:W-:Y:S04]  /*0c40*/  STS.U16 [R15+0x3800], R58 ;  /* 0x0038003a0f007388 */ /* 0x000fe80000000400 */
[----:B------:R-:W-:Y:S04]  /*0c50*/  STS.U16 [R9+0xa00], R30 ;  /* 0x000a001e09007388 */ /* 0x000fe80000000400 */
[----:B------:R-:W-:Y:S04]  /*0c60*/  STS.U16 [R9+0x1a00], R42 ;  /* 0x001a002a09007388 */ /* 0x000fe80000000400 */
[----:B------:R-:W-:Y:S04]  /*0c70*/  STS.U16 [R9+0x2a00], R48 ;  /* 0x002a003009007388 */ /* 0x000fe80000000400 */
[----:B------:R0:W-:Y:S04]  /*0c80*/  STS.U16 [R9+0x3a00], R64 ;  /* 0x003a004009007388 */ /* 0x0001e80000000400 */
[----:B------:R-:W-:Y:S04]  /*0c90*/  STS.U16 [R11+0xc00], R16 ;  /* 0x000c00100b007388 */ /* 0x000fe80000000400 */
[----:B------:R1:W-:Y:S04]  /*0ca0*/  STS.U16 [R11+0x1c00], R44 ;  /* 0x001c002c0b007388 */ /* 0x0003e80000000400 */
[----:B------:R-:W-:Y:S04]  /*0cb0*/  STS.U16 [R11+0x2c00], R50 ;  /* 0x002c00320b007388 */ /* 0x000fe80000000400 */
[----:B------:R2:W-:Y:S04]  /*0cc0*/  STS.U16 [R11+0x3c00], R62 ;  /* 0x003c003e0b007388 */ /* 0x0005e80000000400 */
[----:B------:R-:W-:Y:S04]  /*0cd0*/  STS.U16 [R13+0x2e00], R52 ;  /* 0x002e00340d007388 */ /* 0x000fe80000000400 */
[----:B------:R-:W-:Y:S01]  /*0ce0*/  STS.U16 [R13+0x3e00], R5 ;  /* 0x003e00050d007388 */ /* 0x000fe20000000400 */
[----:B0-----:R-:W-:Y:S01]  /*0cf0*/  IMAD.MOV.U32 R64, RZ, RZ, -0x800000 ;  /* 0xff800000ff407424 */ /* 0x001fe200078e00ff */
[----:B------:R-:W-:Y:S01]  /*0d00*/  MOV R14, 0x3f800000 ;  /* 0x3f800000000e7802 */ /* 0x000fe20000000f00 */
[----:B------:R-:W-:Y:S01]  /*0d10*/  IMAD.MOV.U32 R15, RZ, RZ, 0x3f800000 ;  /* 0x3f800000ff0f7424 */ /* 0x000fe200078e00ff */
[----:B------:R0:W-:Y:S01]  /*0d20*/  STS.U16 [R13+0xe00], R34 ;  /* 0x000e00220d007388 */ /* 0x0001e20000000400 */
[----:B-1----:R-:W-:Y:S01]  /*0d30*/  CS2R R44, SRZ ;  /* 0x00000000002c7805 */ /* 0x002fe2000001ff00 */
[----:B------:R-:W-:Y:S01]  /*0d40*/  CS2R R60, SRZ ;  /* 0x00000000003c7805 */ /* 0x000fe2000001ff00 */
[----:B--2---:R-:W-:Y:S01]  /*0d50*/  CS2R R62, SRZ ;  /* 0x00000000003e7805 */ /* 0x004fe2000001ff00 */
[----:B------:R1:W-:Y:S01]  /*0d60*/  STS.U16 [R13+0x1e00], R46 ;  /* 0x001e002e0d007388 */ /* 0x0003e20000000400 */
[----:B------:R-:W-:Y:S01]  /*0d70*/  CS2R R24, SRZ ;  /* 0x0000000000187805 */ /* 0x000fe2000001ff00 */
[----:B------:R-:W-:Y:S01]  /*0d80*/  CS2R R26, SRZ ;  /* 0x00000000001a7805 */ /* 0x000fe2000001ff00 */
[----:B------:R-:W-:Y:S01]  /*0d90*/  CS2R R56, SRZ ;  /* 0x0000000000387805 */ /* 0x000fe2000001ff00 */
[----:B------:R-:W-:Y:S01]  /*0da0*/  CS2R R58, SRZ ;  /* 0x00000000003a7805 */ /* 0x000fe2000001ff00 */
[----:B------:R-:W-:Y:S01]  /*0db0*/  CS2R R28, SRZ ;  /* 0x00000000001c7805 */ /* 0x000fe2000001ff00 */
[----:B------:R-:W-:Y:S01]  /*0dc0*/  CS2R R30, SRZ ;  /* 0x00000000001e7805 */ /* 0x000fe2000001ff00 */
[----:B------:R-:W-:Y:S01]  /*0dd0*/  CS2R R32, SRZ ;  /* 0x0000000000207805 */ /* 0x000fe2000001ff00 */
[----:B0-----:R-:W-:Y:S01]  /*0de0*/  CS2R R34, SRZ ;  /* 0x0000000000227805 */ /* 0x001fe2000001ff00 */
[----:B------:R-:W-:Y:S01]  /*0df0*/  CS2R R36, SRZ ;  /* 0x0000000000247805 */ /* 0x000fe2000001ff00 */
[----:B-1----:R-:W-:Y:S01]  /*0e00*/  CS2R R46, SRZ ;  /* 0x00000000002e7805 */ /* 0x002fe2000001ff00 */
[----:B------:R-:W-:Y:S01]  /*0e10*/  CS2R R38, SRZ ;  /* 0x0000000000267805 */ /* 0x000fe2000001ff00 */
[----:B------:R-:W-:Y:S01]  /*0e20*/  CS2R R40, SRZ ;  /* 0x0000000000287805 */ /* 0x000fe2000001ff00 */
[----:B------:R-:W-:Y:S01]  /*0e30*/  CS2R R42, SRZ ;  /* 0x00000000002a7805 */ /* 0x000fe2000001ff00 */
[----:B------:R-:W-:Y:S05]  /*0e40*/  @!P0 BRA `(.L_x_0) ;  /* 0x000017b000008947 */ /* 0x000fea0003800000 */
[----:B------:R-:W-:Y:S01]  /*0e50*/  SHF.R.U32.HI R5, RZ, 0x1, R85 ;  /* 0x00000001ff057819 */ /* 0x000fe20000011655 */
[----:B------:R-:W-:Y:S01]  /*0e60*/  IMAD.MOV.U32 R92, RZ, RZ, -0x800000 ;  /* 0xff800000ff5c7424 */ /* 0x000fe200078e00ff */
[----:B------:R-:W-:Y:S01]  /*0e70*/  LOP3.LUT R8, R0, 0x7, RZ, 0xc0, !PT ;  /* 0x0000000700087812 */ /* 0x000fe200078ec0ff */
[----:B------:R-:W-:Y:S01]  /*0e80*/  IMAD.MOV.U32 R93, RZ, RZ, -0x800000 ;  /* 0xff800000ff5d7424 */ /* 0x000fe200078e00ff */
[----:B------:R-:W-:Y:S01]  /*0e90*/  LOP3.LUT R9, R80, 0x10, RZ, 0xc0, !PT ;  /* 0x0000001050097812 */ /* 0x000fe200078ec0ff */
[----:B------:R-:W-:Y:S01]  /*0ea0*/  CS2R R44, SRZ ;  /* 0x00000000002c7805 */ /* 0x000fe2000001ff00 */
[----:B------:R-:W-:Y:S01]  /*0eb0*/  LEA.HI R6, R84, R5, RZ, 0x1e ;  /* 0x0000000554067211 */ /* 0x000fe200078ff0ff */
[----:B------:R-:W-:Y:S01]  /*0ec0*/  IMAD R10, R8, 0x210, RZ ;  /* 0x00000210080a7824 */ /* 0x000fe200078e02ff */
[----:B------:R-:W-:Y:S01]  /*0ed0*/  LOP3.LUT R9, R9, 0xe0, R0, 0xf8, !PT ;  /* 0x000000e009097812 */ /* 0x000fe200078ef800 */
[----:B------:R-:W-:Y:S01]  /*0ee0*/  CS2R R46, SRZ ;  /* 0x00000000002e7805 */ /* 0x000fe2000001ff00 */
[----:B------:R-:W-:Y:S01]  /*0ef0*/  IADD3 R5, R3, R6, RZ ;  /* 0x0000000603057210 */ /* 0x000fe20007ffe0ff */
[----:B------:R-:W-:Y:S01]  /*0f00*/  IMAD R3, R2, c[0x0][0x1a0], RZ ;  /* 0x0000680002037a24 */ /* 0x000fe200078e02ff */
[----:B------:R-:W-:Y:S01]  /*0f10*/  LOP3.LUT R11, R79, 0x30, RZ, 0xc0, !PT ;  /* 0x000000304f0b7812 */ /* 0x000fe200078ec0ff */
[----:B------:R-:W-:Y:S01]  /*0f20*/  CS2R R60, SRZ ;  /* 0x00000000003c7805 */ /* 0x000fe2000001ff00 */
[----:B------:R-:W-:Y:S01]  /*0f30*/  LOP3.LUT R6, R0, 0x1f, RZ, 0xc0, !PT ;  /* 0x0000001f00067812 */ /* 0x000fe200078ec0ff */
[----:B------:R-:W-:Y:S01]  /*0f40*/  CS2R R62, SRZ ;  /* 0x00000000003e7805 */ /* 0x000fe2000001ff00 */
[----:B------:R-:W-:Y:S01]  /*0f50*/  LOP3.LUT R14, R10, R9, RZ, 0x3c, !PT ;  /* 0x000000090a0e7212 */ /* 0x000fe200078e3cff */
[----:B------:R-:W-:Y:S01]  /*0f60*/  CS2R R24, SRZ ;  /* 0x0000000000187805 */ /* 0x000fe2000001ff00 */
[----:B------:R-:W-:Y:S01]  /*0f70*/  LEA R17, R8, R11, 0x6 ;  /* 0x0000000b08117211 */ /* 0x000fe200078e30ff */
[----:B------:R-:W-:Y:S01]  /*0f80*/  IMAD R8, R6, c[0x0][0x1a8], RZ ;  /* 0x00006a0006087a24 */ /* 0x000fe200078e02ff */
[C---:B------:R-:W-:Y:S01]  /*0f90*/  LOP3.LUT R9, R0.reuse, 0xf, RZ, 0xc0, !PT ;  /* 0x0000000f00097812 */ /* 0x040fe200078ec0ff */
[----:B------:R-:W-:Y:S01]  /*0fa0*/  CS2R R26, SRZ ;  /* 0x00000000001a7805 */ /* 0x000fe2000001ff00 */
[----:B------:R-:W-:Y:S01]  /*0fb0*/  LOP3.LUT R12, R0, 0x10, RZ, 0xc0, !PT ;  /* 0x00000010000c7812 */ /* 0x000fe200078ec0ff */
[----:B------:R-:W-:Y:S01]  /*0fc0*/  CS2R R56, SRZ ;  /* 0x0000000000387805 */ /* 0x000fe2000001ff00 */
[----:B------:R-:W-:Y:S01]  /*0fd0*/  SHF.L.U32 R6, R3, 0x1, RZ ;  /* 0x0000000103067819 */ /* 0x000fe200000006ff */
[----:B------:R-:W-:Y:S01]  /*0fe0*/  IMAD R11, R9, c[0x0][0x1b4], RZ ;  /* 0x00006d00090b7a24 */ /* 0x000fe200078e02ff */
[----:B------:R-:W-:Y:S01]  /*0ff0*/  SHF.L.U32 R9, R8, 0x1, RZ ;  /* 0x0000000108097819 */ /* 0x000fe200000006ff */
[----:B------:R-:W-:Y:S01]  /*1000*/  IMAD.HI R3, R3, 0x2, RZ ;  /* 0x0000000203037827 */ /* 0x000fe200078e02ff */
[----:B------:R-:W-:Y:S01]  /*1010*/  SHF.L.U32 R15, R12, 0x8, RZ ;  /* 0x000000080c0f7819 */ /* 0x000fe200000006ff */
[----:B------:R-:W-:Y:S01]  /*1020*/  CS2R R58, SRZ ;  /* 0x00000000003a7805 */ /* 0x000fe2000001ff00 */
[----:B------:R-:W-:Y:S01]  /*1030*/  IADD3 R100, P0, P1, R9, c[0x0][0x168], R6 ;  /* 0x00005a0009647a10 */ /* 0x000fe2000791e006 */
[----:B------:R-:W-:Y:S01]  /*1040*/  IMAD.HI R8, R8, 0x2, RZ ;  /* 0x0000000208087827 */ /* 0x000fe200078e02ff */
[--C-:B------:R-:W-:Y:S01]  /*1050*/  SHF.R.U32.HI R4, RZ, 0x2, R0.reuse ;  /* 0x00000002ff047819 */ /* 0x100fe20000011600 */
[----:B------:R-:W-:Y:S01]  /*1060*/  CS2R R28, SRZ ;  /* 0x00000000001c7805 */ /* 0x000fe2000001ff00 */
[----:B------:R-:W-:Y:S01]  /*1070*/  IADD3 R6, R15, R14, RZ ;  /* 0x0000000e0f067210 */ /* 0x000fe20007ffe0ff */
[----:B------:R-:W-:Y:S01]  /*1080*/  IMAD R12, R12, -0xf0, R15 ;  /* 0xffffff100c0c7824 */ /* 0x000fe200078e020f */
[----:B------:R-:W-:Y:S01]  /*1090*/  IADD3.X R14, R8, c[0x0][0x16c], R3, P0, P1 ;  /* 0x00005b00080e7a10 */ /* 0x000fe200007e2403 */
[----:B------:R-:W-:Y:S01]  /*10a0*/  IMAD.MOV.U32 R15, RZ, RZ, c[0x0][0x1a4] ;  /* 0x00006900ff0f7624 */ /* 0x000fe200078e00ff */
[----:B------:R-:W-:Y:S01]  /*10b0*/  SHF.R.U32.HI R8, RZ, 0x5, R0 ;  /* 0x00000005ff087819 */ /* 0x000fe20000011600 */
[----:B------:R-:W-:Y:S01]  /*10c0*/  CS2R R30, SRZ ;  /* 0x00000000001e7805 */ /* 0x000fe2000001ff00 */
[----:B------:R-:W-:Y:S01]  /*10d0*/  LOP3.LUT R4, R7, 0x30, R4, 0x78, !PT ;  /* 0x0000003007047812 */ /* 0x000fe200078e7804 */
[----:B------:R-:W-:Y:S01]  /*10e0*/  IMAD R7, R2, c[0x0][0x1b0], RZ ;  /* 0x00006c0002077a24 */ /* 0x000fe200078e02ff */
[--C-:B------:R-:W-:Y:S01]  /*10f0*/  SHF.R.S32.HI R9, RZ, 0x2, R0.reuse ;  /* 0x00000002ff097819 */ /* 0x100fe20000011400 */
[----:B------:R-:W-:Y:S01]  /*1100*/  CS2R R32, SRZ ;  /* 0x0000000000207805 */ /* 0x000fe2000001ff00 */
[----:B------:R-:W-:Y:S01]  /*1110*/  SHF.R.U32.HI R3, RZ, 0x4, R0 ;  /* 0x00000004ff037819 */ /* 0x000fe20000011600 */
[C---:B------:R-:W-:Y:S01]  /*1120*/  IMAD.SHL.U32 R10, R7.reuse, 0x2, RZ ;  /* 0x00000002070a7824 */ /* 0x040fe200078e00ff */
[----:B------:R-:W-:Y:S01]  /*1130*/  SGXT.U32 R8, R8, 0x3 ;  /* 0x000000030808781a */ /* 0x000fe20000000000 */
[----:B------:R-:W-:Y:S01]  /*1140*/  IMAD.HI R7, R7, 0x2, RZ ;  /* 0x0000000207077827 */ /* 0x000fe200078e02ff */
[----:B------:R-:W-:Y:S01]  /*1150*/  SHF.L.U32 R13, R11, 0x1, RZ ;  /* 0x000000010b0d7819 */ /* 0x000fe200000006ff */
[----:B------:R-:W-:Y:S01]  /*1160*/  CS2R R34, SRZ ;  /* 0x0000000000227805 */ /* 0x000fe2000001ff00 */
[----:B------:R-:W-:Y:S01]  /*1170*/  SGXT R9, R9, 0x1 ;  /* 0x000000010909781a */ /* 0x000fe20000000200 */
[----:B------:R-:W-:Y:S01]  /*1180*/  IMAD R8, R8, c[0x0][0x1a4], RZ ;  /* 0x0000690008087a24 */ /* 0x000fe200078e02ff */
[----:B------:R-:W-:Y:S01]  /*1190*/  SGXT.U32 R3, R3, 0x4 ;  /* 0x000000040303781a */ /* 0x000fe20000000000 */
[----:B------:R-:W-:Y:S01]  /*11a0*/  CS2R R36, SRZ ;  /* 0x0000000000247805 */ /* 0x000fe2000001ff00 */
[----:B------:R-:W-:Y:S01]  /*11b0*/  IADD3 R88, P2, P3, R13, c[0x0][0x170], R10 ;  /* 0x00005c000d587a10 */ /* 0x000fe20007b5e00a */
[----:B------:R-:W-:Y:S01]  /*11c0*/  IMAD.HI R10, R11, 0x2, RZ ;  /* 0x000000020b0a7827 */ /* 0x000fe200078e02ff */
[----:B------:R-:W-:Y:S01]  /*11d0*/  LOP3.LUT R13, R78, 0x90, R9, 0xf8, !PT ;  /* 0x000000904e0d7812 */ /* 0x000fe200078ef809 */
[----:B------:R-:W-:Y:S01]  /*11e0*/  CS2R R38, SRZ ;  /* 0x0000000000267805 */ /* 0x000fe2000001ff00 */
[----:B------:R-:W-:Y:S01]  /*11f0*/  LEA R102, P0, R8, R100, 0x1 ;  /* 0x0000006408667211 */ /* 0x000fe200078008ff */
[----:B------:R-:W-:Y:S01]  /*1200*/  IMAD R9, R3, c[0x0][0x1b8], RZ ;  /* 0x00006e0003097a24 */ /* 0x000fe200078e02ff */
[----:B------:R-:W-:Y:S01]  /*1210*/  LEA R3, R15, R8, 0x3 ;  /* 0x000000080f037211 */ /* 0x000fe200078e18ff */
[----:B------:R-:W-:Y:S01]  /*1220*/  CS2R R40, SRZ ;  /* 0x0000000000287805 */ /* 0x000fe2000001ff00 */
[----:B------:R-:W-:Y:S01]  /*1230*/  MOV R16, c[0x0][0x1b8] ;  /* 0x00006e0000107a02 */ /* 0x000fe20000000f00 */
[----:B------:R-:W-:Y:S01]  /*1240*/  CS2R R42, SRZ ;  /* 0x00000000002a7805 */ /* 0x000fe2000001ff00 */
[C---:B------:R-:W-:Y:S01]  /*1250*/  LEA R100, P1, R3.reuse, R100, 0x1 ;  /* 0x0000006403647211 */ /* 0x040fe200078208ff */
[----:B------:R-:W-:Y:S01]  /*1260*/  UMOV UR4, URZ ;  /* 0x0000003f00047c82 */ /* 0x000fe20008000000 */
[----:B------:R-:W-:Y:S01]  /*1270*/  IADD3.X R11, R10, c[0x0][0x174], R7, P2, P3 ;  /* 0x00005d000a0b7a10 */ /* 0x000fe200017e6407 */
[----:B------:R-:W-:Y:S01]  /*1280*/  UMOV UR5, URZ ;  /* 0x0000003f00057c82 */ /* 0x000fe20008000000 */
[----:B------:R-:W-:-:S02]  /*1290*/  LEA.HI.X.SX32 R101, R3, R14, 0x1, P1 ;  /* 0x0000000e03657211 */ /* 0x000fc400008f0eff */
[----:B------:R-:W-:Y:S02]  /*12a0*/  SHF.R.S32.HI R3, RZ, 0x6, R0 ;  /* 0x00000006ff037819 */ /* 0x000fe40000011400 */
[----:B------:R-:W-:Y:S02]  /*12b0*/  LEA R10, R16, R9, 0x4 ;  /* 0x00000009100a7211 */ /* 0x000fe400078e20ff */
[----:B------:R-:W-:Y:S02]  /*12c0*/  SGXT R3, R3, 0x1 ;  /* 0x000000010303781a */ /* 0x000fe40000000200 */
[-C--:B------:R-:W-:Y:S02]  /*12d0*/  LEA R90, P2, R9, R88.reuse, 0x1 ;  /* 0x00000058095a7211 */ /* 0x080fe400078408ff */
[----:B------:R-:W-:Y:S02]  /*12e0*/  LEA R88, P3, R10, R88, 0x1 ;  /* 0x000000580a587211 */ /* 0x000fe400078608ff */
[----:B------:R-:W-:-:S02]  /*12f0*/  LOP3.LUT R13, R13, 0x10, R80, 0x78, !PT ;  /* 0x000000100d0d7812 */ /* 0x000fc400078e7850 */
[----:B------:R-:W-:Y:S02]  /*1300*/  LOP3.LUT R3, R3, 0x90, RZ, 0xc0, !PT ;  /* 0x0000009003037812 */ /* 0x000fe400078ec0ff */
[-C--:B------:R-:W-:Y:S02]  /*1310*/  LEA.HI.X.SX32 R91, R9, R11.reuse, 0x1, P2 ;  /* 0x0000000b095b7211 */ /* 0x080fe400010f0eff */
[----:B------:R-:W-:Y:S02]  /*1320*/  LEA.HI.X.SX32 R89, R10, R11, 0x1, P3 ;  /* 0x0000000b0a597211 */ /* 0x000fe400018f0eff */
[----:B------:R-:W-:Y:S02]  /*1330*/  IADD3 R7, R13, R12, RZ ;  /* 0x0000000c0d077210 */ /* 0x000fe40007ffe0ff */
[----:B------:R-:W-:Y:S02]  /*1340*/  LEA.HI.X.SX32 R103, R8, R14, 0x1, P0 ;  /* 0x0000000e08677211 */ /* 0x000fe400000f0eff */
[----:B------:R-:W-:Y:S01]  /*1350*/  LOP3.LUT R11, R3, 0x17e, R80, 0x78, !PT ;  /* 0x0000017e030b7812 */ /* 0x000fe200078e7850 */
[----:B------:R-:W-:Y:S01]  /*1360*/  CS2R R8, SRZ ;  /* 0x0000000000087805 */ /* 0x000fe2000001ff00 */
[----:B------:R-:W-:-:S02]  /*1370*/  MOV R77, 0x3f800000 ;  /* 0x3f800000004d7802 */ /* 0x000fc40000000f00 */
[----:B------:R-:W-:Y:S02]  /*1380*/  MOV R76, 0x3f800000 ;  /* 0x3f800000004c7802 */ /* 0x000fe40000000f00 */
[----:B------:R-:W-:Y:S02]  /*1390*/  MOV R15, 0x3f800000 ;  /* 0x3f800000000f7802 */ /* 0x000fe40000000f00 */
[----:B------:R-:W-:Y:S02]  /*13a0*/  MOV R14, 0x3f800000 ;  /* 0x3f800000000e7802 */ /* 0x000fe40000000f00 */
[----:B------:R-:W-:Y:S02]  /*13b0*/  MOV R94, 0xff800000 ;  /* 0xff800000005e7802 */ /* 0x000fe40000000f00 */
[----:B------:R-:W-:Y:S02]  /*13c0*/  MOV R87, 0xff800000 ;  /* 0xff80000000577802 */ /* 0x000fe40000000f00 */
[----:B------:R-:W-:-:S02]  /*13d0*/  LOP3.LUT R10, R17, 0x30, R80, 0x78, !PT ;  /* 0x00000030110a7812 */ /* 0x000fc400078e7850 */
[C---:B------:R-:W-:Y:S02]  /*13e0*/  IADD3 R12, R5.reuse, 0x88, RZ ;  /* 0x00000088050c7810 */ /* 0x040fe40007ffe0ff */
[C---:B------:R-:W-:Y:S02]  /*13f0*/  IADD3 R13, R5.reuse, 0x80, RZ ;  /* 0x00000080050d7810 */ /* 0x040fe40007ffe0ff */
[----:B------:R-:W-:Y:S02]  /*1400*/  IADD3 R3, R5, 0x8, RZ ;  /* 0x0000000805037810 */ /* 0x000fe40007ffe0ff */
.L_x_1:
[----:B------:R-:W-:-:S04]  /*1410*/  IMAD.WIDE R16, R9, 0x2, R102 ;  /* 0x0000000209107825 */ /* 0x000fc800078e0266 */
[----:B------:R-:W-:Y:S01]  /*1420*/  IMAD.WIDE R18, R9, 0x2, R100 ;  /* 0x0000000209127825 */ /* 0x000fe200078e0264 */
[----:B------:R-:W2:Y:S04]  /*1430*/  LDG.E.U16 R69, [R16.64] ;  /* 0x0000000610457981 */ /* 0x000ea8000c1e1500 */
[----:B------:R-:W3:Y:S01]  /*1440*/  LDG.E.U16 R71, [R18.64] ;  /* 0x0000000612477981 */ /* 0x000ee2000c1e1500 */
[----:B------:R-:W-:-:S03]  /*1450*/  IMAD.WIDE R96, R8, 0x2, R90 ;  /* 0x0000000208607825 */ /* 0x000fc600078e025a */
[----:B------:R-:W-:Y:S01]  /*1460*/  BAR.SYNC.DEFER_BLOCKING 0x0 ;  /* 0x0000000000007b1d */ /* 0x000fe20000010000 */
[----:B------:R-:W-:-:S05]  /*1470*/  IMAD.WIDE R98, R8, 0x2, R88 ;  /* 0x0000000208627825 */ /* 0x000fca00078e0258 */
[----:B--2---:R-:W-:Y:S04]  /*1480*/  STS.U16 [R4+0x4000], R69 ;  /* 0x0040004504007388 */ /* 0x004fe80000000400 */
[----:B---3--:R-:W-:Y:S04]  /*1490*/  STS.U16 [R4+0x4200], R71 ;  /* 0x0042004704007388 */ /* 0x008fe80000000400 */
[----:B------:R-:W-:Y:S06]  /*14a0*/  BAR.SYNC.DEFER_BLOCKING 0x0 ;  /* 0x0000000000007b1d */ /* 0x000fec0000010000 */
[----:B------:R0:W2:Y:S04]  /*14b0*/  LDG.E.U16 R96, [R96.64] ;  /* 0x0000000660607981 */ /* 0x0000a8000c1e1500 */
[----:B------:R-:W3:Y:S04]  /*14c0*/  LDG.E.U16 R98, [R98.64] ;  /* 0x0000000662627981 */ /* 0x000ee8000c1e1500 */
[----:B------:R-:W-:Y:S04]  /*14d0*/  LDSM.16.MT88.4 R48, [R6] ;  /* 0x000000000630783b */ /* 0x000fe80000004200 */
[----:B------:R-:W1:Y:S04]  /*14e0*/  LDSM.16.M88.4 R20, [R10+0x4000] ;  /* 0x004000000a14783b */ /* 0x000e680000000200 */
[----:B------:R-:W4:Y:S04]  /*14f0*/  LDSM.16.M88.4 R16, [R10+0x4200] ;  /* 0x004200000a10783b */ /* 0x000f280000000200 */
[----:B------:R-:W5:Y:S04]  /*1500*/  LDSM.16.MT88.4 R52, [R6+0x2000] ;  /* 0x002000000634783b */ /* 0x000f680000004200 */
[----:B------:R-:W0:Y:S04]  /*1510*/  LDSM.16.MT88.4 R72, [R6+0x100] ;  /* 0x000100000648783b */ /* 0x000e280000004200 */
[----:B------:R-:W0:Y:S04]  /*1520*/  LDSM.16.MT88.4 R68, [R6+0x2100] ;  /* 0x002100000644783b */ /* 0x000e280000004200 */
[----:B------:R-:W-:Y:S01]  /*1530*/  BAR.SYNC.DEFER_BLOCKING 0x0 ;  /* 0x0000000000007b1d */ /* 0x000fe20000010000 */
[C---:B-1----:R-:W-:Y:S08]  /*1540*/  HMMA.16816.F32.BF16 R64, R48.reuse, R20, RZ ;  /* 0x000000143040723c */ /* 0x042ff000000418ff */
[----:B----4-:R-:W-:Y:S11]  /*1550*/  HMMA.16816.F32.BF16 R48, R48, R16, RZ ;  /* 0x000000103030723c */ /* 0x010ff600000418ff */
[----:B------:R-:W-:Y:S05]  /*1560*/  @!UPT UIADD3 URZ, URZ, URZ, URZ ;  /* 0x0000003f3f3ff290 */ /* 0x000fea000fffe03f */
[C---:B-----5:R-:W-:Y:S08]  /*1570*/  HMMA.16816.F32.BF16 R64, R52.reuse, R22, R64 ;  /* 0x000000163440723c */ /* 0x060ff00000041840 */
[----:B------:R-:W-:Y:S08]  /*1580*/  HMMA.16816.F32.BF16 R52, R52, R18, R48 ;  /* 0x000000123434723c */ /* 0x000ff00000041830 */
[C---:B0-----:R-:W-:Y:S07]  /*1590*/  HMMA.16816.F32.BF16 R48, R72.reuse, R20, RZ ;  /* 0x000000144830723c */ /* 0x041fee00000418ff */
[----:B------:R-:W-:Y:S01]  /*15a0*/  LEA R20, P1, R82, UR4, 0x1 ;  /* 0x0000000452147c11 */ /* 0x000fe2000f8208ff */
[----:B------:R-:W-:Y:S01]  /*15b0*/  HMMA.16816.F32.BF16 R72, R72, R16, RZ ;  /* 0x000000104848723c */ /* 0x000fe200000418ff */
[----:B------:R-:W-:Y:S01]  /*15c0*/  FMUL R21, R64, c[0x0][0x188] ;  /* 0x0000620040157a20 */ /* 0x000fe20000400000 */
[----:B------:R-:W-:Y:S01]  /*15d0*/  UIADD3 UR4, UP0, UR4, 0x10, URZ ;  /* 0x0000001004047890 */ /* 0x000fe2000ff1e03f */
[C---:B------:R-:W-:Y:S01]  /*15e0*/  ISETP.GT.U32.AND P0, PT, R20.reuse, R5, PT ;  /* 0x000000051400720c */ /* 0x040fe20003f04070 */
[----:B------:R-:W-:Y:S01]  /*15f0*/  FMUL R64, R65, c[0x0][0x188] ;  /* 0x0000620041407a20 */ /* 0x000fe20000400000 */
[----:B------:R-:W-:-:S02]  /*1600*/  IADD3 R106, P4, R20, 0x8, RZ ;  /* 0x00000008146a7810 */ /* 0x000fc40007f9e0ff */
[----:B------:R-:W-:Y:S01]  /*1610*/  IADD3.X R17, RZ, UR5, RZ, P1, !PT ;  /* 0x00000005ff117c10 */ /* 0x000fe20008ffe4ff */
[----:B------:R-:W-:Y:S01]  /*1620*/  FMUL R52, R52, c[0x0][0x188] ;  /* 0x0000620034347a20 */ /* 0x000fe20000400000 */
[CC--:B------:R-:W-:Y:S01]  /*1630*/  ISETP.GE.U32.AND P2, PT, R20.reuse, R5.reuse, PT ;  /* 0x000000051400720c */ /* 0x0c0fe20003f46070 */
[----:B------:R-:W-:Y:S01]  /*1640*/  FMUL R16, R53, c[0x0][0x188] ;  /* 0x0000620035107a20 */ /* 0x000fe20000400000 */
[----:B------:R-:W-:Y:S01]  /*1650*/  IADD3 R104, P3, R20, 0x9, RZ ;  /* 0x0000000914687810 */ /* 0x000fe20007f7e0ff */
[----:B------:R-:W-:Y:S01]  /*1660*/  UIADD3.X UR5, URZ, UR5, URZ, UP0, !UPT ;  /* 0x000000053f057290 */ /* 0x000fe200087fe43f */
[----:B------:R-:W-:Y:S02]  /*1670*/  ISETP.GT.U32.AND P1, PT, R106, R5, PT ;  /* 0x000000056a00720c */ /* 0x000fe40003f24070 */
[C---:B------:R-:W-:Y:S01]  /*1680*/  ISETP.GT.U32.AND.EX P0, PT, R17.reuse, RZ, PT, P0 ;  /* 0x000000ff1100720c */ /* 0x040fe20003f04100 */
[----:B------:R-:W-:Y:S01]  /*1690*/  IMAD.X R97, RZ, RZ, R17, P3 ;  /* 0x000000ffff617224 */ /* 0x000fe200018e0611 */
[----:B------:R-:W-:Y:S01]  /*16a0*/  ISETP.GE.U32.AND.EX P2, PT, R17, RZ, PT, P2 ;  /* 0x000000ff1100720c */ /* 0x000fe20003f46120 */
[----:B------:R-:W-:Y:S01]  /*16b0*/  HMMA.16816.F32.BF16 R48, R68, R22, R48 ;  /* 0x000000164430723c */ /* 0x000fe20000041830 */
[----:B------:R-:W-:-:S02]  /*16c0*/  IADD3.X R95, RZ, R17, RZ, P4, !PT ;  /* 0x00000011ff5f7210 */ /* 0x000fc400027fe4ff */
[----:B------:R-:W-:Y:S02]  /*16d0*/  ISETP.GT.U32.AND P5, PT, R104, R5, PT ;  /* 0x000000056800720c */ /* 0x000fe40003fa4070 */
[----:B------:R-:W-:Y:S02]  /*16e0*/  ISETP.GT.U32.AND.EX P1, PT, R95, RZ, PT, P1 ;  /* 0x000000ff5f00720c */ /* 0x000fe40003f24110 */
[----:B------:R-:W-:Y:S01]  /*16f0*/  FSEL R21, R21, -INF , !P0 ;  /* 0xff80000015157808 */ /* 0x000fe20004000000 */
[----:B------:R-:W-:Y:S01]  /*1700*/  HMMA.16816.F32.BF16 R72, R68, R18, R72 ;  /* 0x000000124448723c */ /* 0x000fe20000041848 */
[----:B------:R-:W-:Y:S01]  /*1710*/  FSEL R64, R64, -INF , !P2 ;  /* 0xff80000040407808 */ /* 0x000fe20005000000 */
[----:B------:R-:W-:Y:S01]  /*1720*/  FMUL R23, R55, c[0x0][0x188] ;  /* 0x0000620037177a20 */ /* 0x000fe20000400000 */
[----:B------:R-:W-:Y:S02]  /*1730*/  ISETP.GT.U32.AND.EX P2, PT, R97, RZ, PT, P5 ;  /* 0x000000ff6100720c */ /* 0x000fe40003f44150 */
[----:B------:R-:W-:-:S02]  /*1740*/  FSEL R52, R52, -INF , !P1 ;  /* 0xff80000034347808 */ /* 0x000fc40004800000 */
[----:B------:R-:W-:Y:S01]  /*1750*/  FMNMX R53, R21, R64, !PT ;  /* 0x0000004015357209 */ /* 0x000fe20007800000 */
[----:B------:R-:W-:Y:S01]  /*1760*/  FMUL R19, R66, c[0x0][0x188] ;  /* 0x0000620042137a20 */ /* 0x000fe20000400000 */
[----:B------:R-:W-:Y:S01]  /*1770*/  FSEL R16, R16, -INF , !P2 ;  /* 0xff80000010107808 */ /* 0x000fe20005000000 */
[----:B------:R-:W-:Y:S01]  /*1780*/  FMUL R18, R67, c[0x0][0x188] ;  /* 0x0000620043127a20 */ /* 0x000fe20000400000 */
[----:B------:R-:W-:Y:S02]  /*1790*/  FMNMX R53, R52, R53, !PT ;  /* 0x0000003534357209 */ /* 0x000fe40007800000 */
[----:B------:R-:W-:Y:S02]  /*17a0*/  ISETP.GT.U32.AND P1, PT, R20, R3, PT ;  /* 0x000000031400720c */ /* 0x000fe40003f24070 */
[----:B------:R-:W-:Y:S01]  /*17b0*/  FMNMX R65, R16, R53, !PT ;  /* 0x0000003510417209 */ /* 0x000fe20007800000 */
[----:B------:R-:W-:Y:S01]  /*17c0*/  FMUL R53, R54, c[0x0][0x188] ;  /* 0x0000620036357a20 */ /* 0x000fe20000400000 */
[----:B------:R-:W-:Y:S01]  /*17d0*/  ISETP.GE.U32.AND P2, PT, R20, R3, PT ;  /* 0x000000031400720c */ /* 0x000fe20003f46070 */
[----:B------:R-:W-:Y:S01]  /*17e0*/  FMUL R51, R51, c[0x0][0x188] ;  /* 0x0000620033337a20 */ /* 0x000fe20000400000 */
[C---:B------:R-:W-:Y:S01]  /*17f0*/  ISETP.GT.U32.AND.EX P1, PT, R17.reuse, RZ, PT, P1 ;  /* 0x000000ff1100720c */ /* 0x040fe20003f24110 */
[----:B------:R-:W0:Y:S01]  /*1800*/  SHFL.BFLY PT, R108, R65, 0x2, 0x1f ;  /* 0x0c401f00416c7f89 */ /* 0x000e2200000e0000 */
[----:B------:R-:W-:-:S02]  /*1810*/  ISETP.GE.U32.AND.EX P2, PT, R17, RZ, PT, P2 ;  /* 0x000000ff1100720c */ /* 0x000fc40003f46120 */
[----:B------:R-:W-:Y:S01]  /*1820*/  ISETP.GT.U32.AND P3, PT, R104, R3, PT ;  /* 0x000000036800720c */ /* 0x000fe20003f64070 */
[----:B------:R-:W-:Y:S01]  /*1830*/  FMUL R54, R72, c[0x0][0x188] ;  /* 0x0000620048367a20 */ /* 0x000fe20000400000 */
[----:B------:R-:W-:Y:S01]  /*1840*/  FSEL R19, R19, -INF , !P1 ;  /* 0xff80000013137808 */ /* 0x000fe20004800000 */
[----:B------:R-:W-:Y:S01]  /*1850*/  FMUL R73, R73, c[0x0][0x188] ;  /* 0x0000620049497a20 */ /* 0x000fe20000400000 */
[----:B------:R-:W-:Y:S02]  /*1860*/  FSEL R18, R18, -INF , !P2 ;  /* 0xff80000012127808 */ /* 0x000fe40005000000 */
[----:B------:R-:W-:Y:S02]  /*1870*/  ISETP.GT.U32.AND.EX P1, PT, R97, RZ, PT, P3 ;  /* 0x000000ff6100720c */ /* 0x000fe40003f24130 */
[----:B------:R-:W-:Y:S02]  /*1880*/  FSEL R53, R53, -INF , !P0 ;  /* 0xff80000035357808 */ /* 0x000fe40004000000 */
[----:B------:R-:W-:-:S02]  /*1890*/  FMNMX R22, R19, R18, !PT ;  /* 0x0000001213167209 */ /* 0x000fc40007800000 */
[----:B------:R-:W-:Y:S02]  /*18a0*/  FSEL R23, R23, -INF , !P1 ;  /* 0xff80000017177808 */ /* 0x000fe40004800000 */
[----:B------:R-:W-:Y:S02]  /*18b0*/  FMNMX R22, R53, R22, !PT ;  /* 0x0000001635167209 */ /* 0x000fe40007800000 */
[-C--:B------:R-:W-:Y:S02]  /*18c0*/  ISETP.GT.U32.AND P0, PT, R20, R13.reuse, PT ;  /* 0x0000000d1400720c */ /* 0x080fe40003f04070 */
[----:B------:R-:W-:Y:S01]  /*18d0*/  FMNMX R55, R23, R22, !PT ;  /* 0x0000001617377209 */ /* 0x000fe20007800000 */
[----:B------:R-:W-:Y:S01]  /*18e0*/  FMUL R22, R48, c[0x0][0x188] ;  /* 0x0000620030167a20 */ /* 0x000fe20000400000 */
[----:B------:R-:W-:Y:S01]  /*18f0*/  ISETP.GT.U32.AND P1, PT, R106, R13, PT ;  /* 0x0000000d6a00720c */ /* 0x000fe20003f24070 */
[----:B------:R-:W-:Y:S01]  /*1900*/  FMUL R48, R49, c[0x0][0x188] ;  /* 0x0000620031307a20 */ /* 0x000fe20000400000 */
[----:B0-----:R-:W-:Y:S01]  /*1910*/  FMNMX R108, R65, R108, !PT ;  /* 0x0000006c416c7209 */ /* 0x001fe20007800000 */
[----:B------:R-:W-:Y:S01]  /*1920*/  SHFL.BFLY PT, R66, R55, 0x2, 0x1f ;  /* 0x0c401f0037427f89 */ /* 0x000fe200000e0000 */
[----:B------:R-:W-:-:S02]  /*1930*/  ISETP.GT.U32.AND.EX P0, PT, R17, RZ, PT, P0 ;  /* 0x000000ff1100720c */ /* 0x000fc40003f04100 */
[-C--:B------:R-:W-:Y:S01]  /*1940*/  ISETP.GT.U32.AND P3, PT, R104, R13.reuse, PT ;  /* 0x0000000d6800720c */ /* 0x080fe20003f64070 */
[----:B------:R-:W0:Y:S01]  /*1950*/  SHFL.BFLY PT, R65, R108, 0x1, 0x1f ;  /* 0x0c201f006c417f89 */ /* 0x000e2200000e0000 */
[----:B------:R-:W-:Y:S02]  /*1960*/  ISETP.GT.U32.AND.EX P1, PT, R95, RZ, PT, P1 ;  /* 0x000000ff5f00720c */ /* 0x000fe40003f24110 */
[----:B------:R-:W-:Y:S02]  /*1970*/  ISETP.GE.U32.AND P2, PT, R20, R13, PT ;  /* 0x0000000d1400720c */ /* 0x000fe40003f46070 */
[----:B------:R-:W-:Y:S02]  /*1980*/  FSEL R22, R22, -INF , !P0 ;  /* 0xff80000016167808 */ /* 0x000fe40004000000 */
[----:B------:R-:W-:Y:S02]  /*1990*/  ISETP.GT.U32.AND.EX P0, PT, R97, RZ, PT, P3 ;  /* 0x000000ff6100720c */ /* 0x000fe40003f04130 */
[----:B------:R-:W-:-:S02]  /*19a0*/  FSEL R54, R54, -INF , !P1 ;  /* 0xff80000036367808 */ /* 0x000fc40004800000 */
[CC--:B------:R-:W-:Y:S02]  /*19b0*/  ISETP.GT.U32.AND P1, PT, R20.reuse, R12.reuse, PT ;  /* 0x0000000c1400720c */ /* 0x0c0fe40003f24070 */
[----:B------:R-:W-:Y:S02]  /*19c0*/  ISETP.GE.U32.AND P3, PT, R20, R12, PT ;  /* 0x0000000c1400720c */ /* 0x000fe40003f66070 */
[----:B------:R-:W-:Y:S02]  /*19d0*/  ISETP.GE.U32.AND.EX P2, PT, R17, RZ, PT, P2 ;  /* 0x000000ff1100720c */ /* 0x000fe40003f46120 */
[----:B------:R-:W-:Y:S02]  /*19e0*/  FSEL R20, R73, -INF , !P0 ;  /* 0xff80000049147808 */ /* 0x000fe40004000000 */
[C---:B------:R-:W-:Y:S02]  /*19f0*/  ISETP.GT.U32.AND.EX P0, PT, R17.reuse, RZ, PT, P1 ;  /* 0x000000ff1100720c */ /* 0x040fe40003f04110 */
[----:B------:R-:W-:Y:S01]  /*1a00*/  ISETP.GE.U32.AND.EX P3, PT, R17, RZ, PT, P3 ;  /* 0x000000ff1100720c */ /* 0x000fe20003f66130 */
[----:B------:R-:W-:Y:S01]  /*1a10*/  FMUL R17, R50, c[0x0][0x188] ;  /* 0x0000620032117a20 */ /* 0x000fe20000400000 */
[----:B------:R-:W-:-:S02]  /*1a20*/  FSEL R48, R48, -INF , !P2 ;  /* 0xff80000030307808 */ /* 0x000fc40005000000 */
[----:B0-----:R-:W-:Y:S02]  /*1a30*/  FMNMX R65, R108, R65, !PT ;  /* 0x000000416c417209 */ /* 0x001fe40007800000 */
[----:B------:R-:W-:Y:S02]  /*1a40*/  ISETP.GT.U32.AND P2, PT, R106, R12, PT ;  /* 0x0000000c6a00720c */ /* 0x000fe40003f44070 */
[----:B------:R-:W-:Y:S02]  /*1a50*/  FMNMX R65, R65, R92, !PT ;  /* 0x0000005c41417209 */ /* 0x000fe40007800000 */
[----:B------:R-:W-:Y:S01]  /*1a60*/  FMNMX R66, R55, R66, !PT ;  /* 0x0000004237427209 */ /* 0x000fe20007800000 */
[----:B------:R-:W-:Y:S01]  /*1a70*/  FMUL R55, R74, c[0x0][0x188] ;  /* 0x000062004a377a20 */ /* 0x000fe20000400000 */
[----:B------:R-:W-:Y:S01]  /*1a80*/  FMNMX R49, R22, R48, !PT ;  /* 0x0000003016317209 */ /* 0x000fe20007800000 */
[--C-:B------:R-:W-:Y:S01]  /*1a90*/  FADD R50, R21, -R65.reuse ;  /* 0x8000004115327221 */ /* 0x100fe20000000000 */
[----:B------:R-:W-:Y:S01]  /*1aa0*/  ISETP.GT.U32.AND P4, PT, R104, R12, PT ;  /* 0x0000000c6800720c */ /* 0x000fe20003f84070 */
[----:B------:R-:W0:Y:S01]  /*1ab0*/  SHFL.BFLY PT, R67, R66, 0x1, 0x1f ;  /* 0x0c201f0042437f89 */ /* 0x000e2200000e0000 */
[----:B------:R-:W-:Y:S01]  /*1ac0*/  ISETP.GT.U32.AND.EX P1, PT, R95, RZ, PT, P2 ;  /* 0x000000ff5f00720c */ /* 0x000fe20003f24120 */
[----:B------:R-:W-:Y:S01]  /*1ad0*/  FMUL R21, R75, c[0x0][0x188] ;  /* 0x000062004b157a20 */ /* 0x000fe20000400000 */
[----:B------:R-:W-:Y:S01]  /*1ae0*/  FSEL R17, R17, -INF , !P0 ;  /* 0xff80000011117808 */ /* 0x000fe20004000000 */
[----:B------:R-:W-:Y:S01]  /*1af0*/  FMUL R72, R50, 1.4426950216293334961 ;  /* 0x3fb8aa3b32487820 */ /* 0x000fe20000400000 */
[----:B------:R-:W-:Y:S01]  /*1b00*/  FSEL R71, R51, -INF , !P3 ;  /* 0xff80000033477808 */ /* 0x000fe20005800000 */
[--C-:B------:R-:W-:Y:S01]  /*1b10*/  FADD R64, R64, -R65.reuse ;  /* 0x8000004140407221 */ /* 0x100fe20000000000 */
[----:B------:R-:W-:Y:S01]  /*1b20*/  FMNMX R49, R54, R49, !PT ;  /* 0x0000003136317209 */ /* 0x000fe20007800000 */
[--C-:B------:R-:W-:Y:S01]  /*1b30*/  FADD R16, R16, -R65.reuse ;  /* 0x8000004110107221 */ /* 0x100fe20000000000 */
[----:B------:R-:W-:Y:S01]  /*1b40*/  ISETP.GT.U32.AND.EX P2, PT, R97, RZ, PT, P4 ;  /* 0x000000ff6100720c */ /* 0x000fe20003f44140 */
[----:B------:R-:W-:Y:S01]  /*1b50*/  FMUL R75, R64, 1.4426950216293334961 ;  /* 0x3fb8aa3b404b7820 */ /* 0x000fe20000400000 */
[----:B------:R-:W-:Y:S01]  /*1b60*/  FSEL R55, R55, -INF , !P1 ;  /* 0xff80000037377808 */ /* 0x000fe20004800000 */
[----:B------:R-:W-:Y:S01]  /*1b70*/  FMUL R74, R16, 1.4426950216293334961 ;  /* 0x3fb8aa3b104a7820 */ /* 0x000fe20000400000 */
[----:B------:R-:W-:Y:S01]  /*1b80*/  FMNMX R50, R17, R71, !PT ;  /* 0x0000004711327209 */ /* 0x000fe20007800000 */
[----:B------:R-:W-:Y:S01]  /*1b90*/  FADD R16, -R65, R92 ;  /* 0x0000005c41107221 */ /* 0x000fe20000000100 */
[----:B------:R-:W-:Y:S01]  /*1ba0*/  FMNMX R49, R20, R49, !PT ;  /* 0x0000003114317209 */ /* 0x000fe20007800000 */
[----:B------:R-:W-:Y:S01]  /*1bb0*/  FADD R52, R52, -R65 ;  /* 0x8000004134347221 */ /* 0x000fe20000000000 */
[----:B------:R-:W-:Y:S01]  /*1bc0*/  FSEL R21, R21, -INF , !P2 ;  /* 0xff80000015157808 */ /* 0x000fe20005000000 */
[----:B------:R-:W-:Y:S01]  /*1bd0*/  MUFU.EX2 R72, R72 ;  /* 0x0000004800487308 */ /* 0x000fe20000000800 */
[----:B------:R-:W-:Y:S01]  /*1be0*/  FMNMX R50, R55, R50, !PT ;  /* 0x0000003237327209 */ /* 0x000fe20007800000 */
[----:B------:R-:W1:Y:S01]  /*1bf0*/  SHFL.BFLY PT, R68, R49, 0x2, 0x1f ;  /* 0x0c401f0031447f89 */ /* 0x000e6200000e0000 */
[----:B------:R-:W-:Y:S01]  /*1c00*/  FMUL R73, R52, 1.4426950216293334961 ;  /* 0x3fb8aa3b34497820 */ /* 0x000fe20000400000 */
[----:B------:R-:W-:-:S02]  /*1c10*/  ISETP.LE.U32.AND P0, PT, R81, UR4, PT ;  /* 0x0000000451007c0c */ /* 0x000fc4000bf03070 */
[----:B------:R-:W-:Y:S02]  /*1c20*/  FMNMX R50, R21, R50, !PT ;  /* 0x0000003215327209 */ /* 0x000fe40007800000 */
[----:B0-----:R-:W-:Y:S01]  /*1c30*/  FMNMX R64, R66, R67, !PT ;  /* 0x0000004342407209 */ /* 0x001fe20007800000 */
[----:B------:R-:W0:Y:S02]  /*1c40*/  MUFU.EX2 R75, R75 ;  /* 0x0000004b004b7308 */ /* 0x000e240000000800 */
[----:B------:R-:W4:Y:S01]  /*1c50*/  SHFL.BFLY PT, R51, R50, 0x2, 0x1f ;  /* 0x0c401f0032337f89 */ /* 0x000f2200000e0000 */
[----:B------:R-:W-:-:S05]  /*1c60*/  FMNMX R64, R64, R93, !PT ;  /* 0x0000005d40407209 */ /* 0x000fca0007800000 */
[--C-:B------:R-:W-:Y:S01]  /*1c70*/  FADD R19, R19, -R64.reuse ;  /* 0x8000004013137221 */ /* 0x100fe20000000000 */
[----:B------:R-:W5:Y:S01]  /*1c80*/  MUFU.EX2 R73, R73 ;  /* 0x0000004900497308 */ /* 0x000f620000000800 */
[--C-:B------:R-:W-:Y:S02]  /*1c90*/  FADD R18, R18, -R64.reuse ;  /* 0x8000004012127221 */ /* 0x100fe40000000000 */
[----:B------:R-:W-:-:S04]  /*1ca0*/  FADD R23, R23, -R64 ;  /* 0x8000004017177221 */ /* 0x000fc80000000000 */
[----:B------:R-:W-:Y:S01]  /*1cb0*/  FMUL R23, R23, 1.4426950216293334961 ;  /* 0x3fb8aa3b17177820 */ /* 0x000fe20000400000 */
[----:B-1----:R-:W-:Y:S01]  /*1cc0*/  FMNMX R49, R49, R68, !PT ;  /* 0x0000004431317209 */ /* 0x002fe20007800000 */
[----:B------:R-:W-:Y:S01]  /*1cd0*/  FMUL R68, R16, 1.4426950216293334961 ;  /* 0x3fb8aa3b10447820 */ /* 0x000fe20000400000 */
[----:B------:R-:W1:Y:S01]  /*1ce0*/  MUFU.EX2 R74, R74 ;  /* 0x0000004a004a7308 */ /* 0x000e620000000800 */
[----:B------:R-:W-:Y:S02]  /*1cf0*/  FMUL R16, R19, 1.4426950216293334961 ;  /* 0x3fb8aa3b13107820 */ /* 0x000fe40000400000 */
[----:B------:R-:W-:Y:S01]  /*1d00*/  FMUL R19, R18, 1.4426950216293334961 ;  /* 0x3fb8aa3b12137820 */ /* 0x000fe20000400000 */
[----:B------:R-:W0:Y:S01]  /*1d10*/  SHFL.BFLY PT, R52, R49, 0x1, 0x1f ;  /* 0x0c201f0031347f89 */ /* 0x000e2200000e0000 */
[----:B------:R-:W-:Y:S01]  /*1d20*/  FADD R18, R53, -R64 ;  /* 0x8000004035127221 */ /* 0x000fe20000000000 */
[----:B----4-:R-:W-:Y:S02]  /*1d30*/  FMNMX R51, R50, R51, !PT ;  /* 0x0000003332337209 */ /* 0x010fe40007800000 */
[----:B------:R-:W-:Y:S01]  /*1d40*/  MUFU.EX2 R16, R16 ;  /* 0x0000001000107308 */ /* 0x000fe20000000800 */
[----:B------:R-:W-:-:S02]  /*1d50*/  FMUL R95, R18, 1.4426950216293334961 ;  /* 0x3fb8aa3b125f7820 */ /* 0x000fc40000400000 */
[----:B------:R-:W4:Y:S05]  /*1d60*/  SHFL.BFLY PT, R18, R51, 0x1, 0x1f ;  /* 0x0c201f0033127f89 */ /* 0x000f2a00000e0000 */
[----:B------:R-:W-:Y:S08]  /*1d70*/  MUFU.EX2 R53, R19 ;  /* 0x0000001300357308 */ /* 0x000ff00000000800 */
[----:B------:R-:W-:Y:S01]  /*1d80*/  MUFU.EX2 R95, R95 ;  /* 0x0000005f005f7308 */ /* 0x000fe20000000800 */
[----:B0-----:R-:W-:Y:S01]  /*1d90*/  FMNMX R67, R49, R52, !PT ;  /* 0x0000003431437209 */ /* 0x001fe20007800000 */
[----:B------:R-:W-:Y:S01]  /*1da0*/  FADD R49, -R64, R93 ;  /* 0x0000005d40317221 */ /* 0x000fe20000000100 */
[----:B------:R-:W-:-:S02]  /*1db0*/  F2FP.BF16.PACK_AB R52, R75, R72 ;  /* 0x000000484b34723e */ /* 0x000fc400000010ff */
[----:B------:R-:W-:-:S03]  /*1dc0*/  FMNMX R67, R67, R94, !PT ;  /* 0x0000005e43437209 */ /* 0x000fc60007800000 */
[----:B------:R0:W0:Y:S01]  /*1dd0*/  MUFU.EX2 R104, R23 ;  /* 0x0000001700687308 */ /* 0x0000220000000800 */
[----:B------:R-:W-:Y:S01]  /*1de0*/  FMUL R49, R49, 1.4426950216293334961 ;  /* 0x3fb8aa3b31317820 */ /* 0x000fe20000400000 */
[----:B----4-:R-:W-:Y:S01]  /*1df0*/  FMNMX R18, R51, R18, !PT ;  /* 0x0000001233127209 */ /* 0x010fe20007800000 */
[--C-:B------:R-:W-:Y:S02]  /*1e00*/  FADD R22, R22, -R67.reuse ;  /* 0x8000004316167221 */ /* 0x100fe40000000000 */
[--C-:B------:R-:W-:Y:S01]  /*1e10*/  FADD R54, R54, -R67.reuse ;  /* 0x8000004336367221 */ /* 0x100fe20000000000 */
[----:B------:R-:W-:Y:S01]  /*1e20*/  FMNMX R66, R18, R87, !PT ;  /* 0x0000005712427209 */ /* 0x000fe20007800000 */
[----:B------:R-:W-:Y:S01]  /*1e30*/  FMUL R92, R22, 1.4426950216293334961 ;  /* 0x3fb8aa3b165c7820 */ /* 0x000fe20000400000 */
[----:B--2---:R-:W-:Y:S01]  /*1e40*/  STS.U16 [R11+0x4000], R96 ;  /* 0x004000600b007388 */ /* 0x004fe20000000400 */
[----:B------:R-:W-:Y:S01]  /*1e50*/  FMUL R22, R54, 1.4426950216293334961 ;  /* 0x3fb8aa3b36167820 */ /* 0x000fe20000400000 */
[----:B------:R-:W2:Y:S01]  /*1e60*/  MUFU.EX2 R69, R49 ;  /* 0x0000003100457308 */ /* 0x000ea20000000800 */
[----:B------:R-:W-:Y:S01]  /*1e70*/  FADD R71, R71, -R66 ;  /* 0x8000004247477221 */ /* 0x000fe20000000000 */
[----:B---3--:R-:W-:Y:S01]  /*1e80*/  STS.U16 [R11+0x4200], R98 ;  /* 0x004200620b007388 */ /* 0x008fe20000000400 */
[----:B------:R-:W-:-:S02]  /*1e90*/  FADD R20, R20, -R67 ;  /* 0x8000004314147221 */ /* 0x000fc40000000000 */
[----:B------:R-:W-:Y:S02]  /*1ea0*/  FADD R54, R72, R75 ;  /* 0x0000004b48367221 */ /* 0x000fe40000000000 */
[----:B------:R-:W-:Y:S01]  /*1eb0*/  FADD R17, R17, -R66 ;  /* 0x8000004211117221 */ /* 0x000fe20000000000 */
[----:B------:R-:W-:Y:S01]  /*1ec0*/  MUFU.EX2 R92, R92 ;  /* 0x0000005c005c7308 */ /* 0x000fe20000000800 */
[----:B------:R-:W-:Y:S02]  /*1ed0*/  FADD R18, -R67, R94 ;  /* 0x0000005e43127221 */ /* 0x000fe40000000100 */
[----:B------:R-:W-:Y:S02]  /*1ee0*/  FADD R48, R48, -R67 ;  /* 0x8000004330307221 */ /* 0x000fe40000000000 */
[----:B------:R-:W-:Y:S02]  /*1ef0*/  FMUL R94, R71, 1.4426950216293334961 ;  /* 0x3fb8aa3b475e7820 */ /* 0x000fe40000400000 */
[----:B------:R-:W-:Y:S01]  /*1f00*/  FMUL R20, R20, 1.4426950216293334961 ;  /* 0x3fb8aa3b14147820 */ /* 0x000fe20000400000 */
[----:B------:R-:W-:Y:S01]  /*1f10*/  MUFU.EX2 R22, R22 ;  /* 0x0000001600167308 */ /* 0x000fe20000000800 */
[----:B-----5:R-:W-:Y:S01]  /*1f20*/  FADD R71, R73, R54 ;  /* 0x0000003649477221 */ /* 0x020fe20000000000 */
[----:B-1----:R-:W-:Y:S01]  /*1f30*/  F2FP.BF16.PACK_AB R54, R74, R73 ;  /* 0x000000494a36723e */ /* 0x002fe200000010ff */
[----:B0-----:R-:W-:-:S02]  /*1f40*/  FMUL R23, R17, 1.4426950216293334961 ;  /* 0x3fb8aa3b11177820 */ /* 0x001fc40000400000 */
[--C-:B------:R-:W-:Y:S02]  /*1f50*/  FADD R55, R55, -R66.reuse ;  /* 0x8000004237377221 */ /* 0x100fe40000000000 */
[----:B------:R-:W-:Y:S01]  /*1f60*/  FMUL R48, R48, 1.4426950216293334961 ;  /* 0x3fb8aa3b30307820 */ /* 0x000fe20000400000 */
[----:B------:R0:W-:Y:S01]  /*1f70*/  MUFU.EX2 R93, R20 ;  /* 0x00000014005d7308 */ /* 0x0001e20000000800 */
[----:B------:R-:W-:Y:S02]  /*1f80*/  FADD R71, R74, R71 ;  /* 0x000000474a477221 */ /* 0x000fe40000000000 */
[----:B------:R-:W-:Y:S01]  /*1f90*/  FMUL R74, R55, 1.4426950216293334961 ;  /* 0x3fb8aa3b374a7820 */ /* 0x000fe20000400000 */
[----:B------:R-:W-:Y:S01]  /*1fa0*/  F2FP.BF16.PACK_AB R55, R104, R95 ;  /* 0x0000005f6837723e */ /* 0x000fe200000010ff */
[----:B------:R-:W-:Y:S01]  /*1fb0*/  FADD R21, R21, -R66 ;  /* 0x8000004215157221 */ /* 0x000fe20000000000 */
[----:B------:R-:W1:Y:S01]  /*1fc0*/  SHFL.BFLY PT, R98, R71, 0x2, 0x1f ;  /* 0x0c401f0047627f89 */ /* 0x000e6200000e0000 */
[----:B------:R-:W-:Y:S01]  /*1fd0*/  FADD R73, -R66, R87 ;  /* 0x0000005742497221 */ /* 0x000fe20000000100 */
[----:B------:R-:W3:Y:S01]  /*1fe0*/  MUFU.EX2 R97, R48 ;  /* 0x0000003000617308 */ /* 0x000ee20000000800 */
[----:B0-----:R-:W-:Y:S01]  /*1ff0*/  FADD R20, R16, R53 ;  /* 0x0000003510147221 */ /* 0x001fe20000000000 */
[----:B------:R-:W-:Y:S01]  /*2000*/  BAR.SYNC.DEFER_BLOCKING 0x0 ;  /* 0x0000000000007b1d */ /* 0x000fe20000010000 */
[----:B------:R-:W-:Y:S01]  /*2010*/  FMUL R21, R21, 1.4426950216293334961 ;  /* 0x3fb8aa3b15157820 */ /* 0x000fe20000400000 */
[----:B------:R-:W-:Y:S01]  /*2020*/  F2FP.BF16.PACK_AB R53, R53, R16 ;  /* 0x000000103535723e */ /* 0x000fe200000010ff */
[----:B------:R-:W-:-:S02]  /*2030*/  FADD R75, R95, R20 ;  /* 0x000000145f4b7221 */ /* 0x000fc40000000000 */
[----:B------:R-:W-:Y:S01]  /*2040*/  FMUL R70, R18, 1.4426950216293334961 ;  /* 0x3fb8aa3b12467820 */ /* 0x000fe20000400000 */
[----:B------:R-:W-:Y:S01]  /*2050*/  MUFU.EX2 R23, R23 ;  /* 0x0000001700177308 */ /* 0x000fe20000000800 */
[----:B------:R-:W-:Y:S02]  /*2060*/  FADD R72, R104, R75 ;  /* 0x0000004b68487221 */ /* 0x000fe40000000000 */
[----:B------:R-:W-:Y:S02]  /*2070*/  FMUL R73, R73, 1.4426950216293334961 ;  /* 0x3fb8aa3b49497820 */ /* 0x000fe40000400000 */
[C---:B--2---:R-:W-:Y:S02]  /*2080*/  FMUL R46, R69.reuse, R46 ;  /* 0x0000002e452e7220 */ /* 0x044fe40000400000 */
[----:B------:R-:W-:Y:S01]  /*2090*/  FMUL R47, R69, R47 ;  /* 0x0000002f452f7220 */ /* 0x000fe20000400000 */
[----:B------:R-:W0:Y:S01]  /*20a0*/  MUFU.EX2 R94, R94 ;  /* 0x0000005e005e7308 */ /* 0x000e220000000800 */
[----:B---3--:R-:W-:Y:S01]  /*20b0*/  FADD R87, R92, R97 ;  /* 0x000000615c577221 */ /* 0x008fe20000000000 */
[----:B------:R-:W-:Y:S01]  /*20c0*/  F2FP.BF16.PACK_AB R20, R97, R92 ;  /* 0x0000005c6114723e */ /* 0x000fe200000010ff */
[----:B------:R-:W-:-:S02]  /*20d0*/  FMUL R62, R69, R62 ;  /* 0x0000003e453e7220 */ /* 0x000fc40000400000 */
[----:B------:R-:W-:Y:S01]  /*20e0*/  FADD R92, R22, R87 ;  /* 0x00000057165c7221 */ /* 0x000fe20000000000 */
[C---:B------:R-:W-:Y:S01]  /*20f0*/  F2FP.BF16.PACK_AB R22, R93.reuse, R22 ;  /* 0x000000165d16723e */ /* 0x040fe200000010ff */
[----:B------:R-:W2:Y:S01]  /*2100*/  SHFL.BFLY PT, R87, R72, 0x2, 0x1f ;  /* 0x0c401f0048577f89 */ /* 0x000ea200000e0000 */
[----:B------:R-:W3:Y:S01]  /*2110*/  MUFU.EX2 R74, R74 ;  /* 0x0000004a004a7308 */ /* 0x000ee20000000800 */
[----:B------:R-:W-:Y:S02]  /*2120*/  FADD R92, R93, R92 ;  /* 0x0000005c5d5c7221 */ /* 0x000fe40000000000 */
[----:B------:R-:W4:Y:S01]  /*2130*/  LDSM.16.M88.4 R48, [R7+0x4000] ;  /* 0x004000000730783b */ /* 0x000f220000000200 */
[C---:B------:R-:W-:Y:S02]  /*2140*/  FMUL R63, R69.reuse, R63 ;  /* 0x0000003f453f7220 */ /* 0x040fe40000400000 */
[C---:B------:R-:W-:Y:S01]  /*2150*/  FMUL R26, R69.reuse, R26 ;  /* 0x0000001a451a7220 */ /* 0x040fe20000400000 */
[----:B------:R-:W5:Y:S01]  /*2160*/  LDSM.16.M88.4 R16, [R7+0x4200] ;  /* 0x004200000710783b */ /* 0x000f620000000200 */
[----:B------:R0:W2:Y:S01]  /*2170*/  MUFU.EX2 R75, R21 ;  /* 0x00000015004b7308 */ /* 0x0000a20000000800 */
[----:B------:R-:W-:-:S02]  /*2180*/  FMUL R27, R69, R27 ;  /* 0x0000001b451b7220 */ /* 0x000fc40000400000 */
[----:B------:R-:W4:Y:S01]  /*2190*/  SHFL.BFLY PT, R93, R92, 0x2, 0x1f ;  /* 0x0c401f005c5d7f89 */ /* 0x000f2200000e0000 */
[C---:B------:R-:W-:Y:S02]  /*21a0*/  FMUL R58, R69.reuse, R58 ;  /* 0x0000003a453a7220 */ /* 0x040fe40000400000 */
[----:B------:R-:W-:Y:S02]  /*21b0*/  FMUL R59, R69, R59 ;  /* 0x0000003b453b7220 */ /* 0x000fe40000400000 */
[----:B------:R-:W2:Y:S01]  /*21c0*/  MUFU.EX2 R68, R68 ;  /* 0x0000004400447308 */ /* 0x000ea20000000800 */
[----:B0-----:R-:W-:Y:S02]  /*21d0*/  FADD R21, R23, R94 ;  /* 0x0000005e17157221 */ /* 0x001fe40000000000 */
[----:B-1----:R-:W-:Y:S02]  /*21e0*/  FADD R98, R71, R98 ;  /* 0x0000006247627221 */ /* 0x002fe40000000000 */
[----:B---3--:R-:W-:Y:S01]  /*21f0*/  FADD R96, R74, R21 ;  /* 0x000000154a607221 */ /* 0x008fe20000000000 */
[----:B------:R-:W-:Y:S01]  /*2200*/  F2FP.BF16.PACK_AB R21, R94, R23 ;  /* 0x000000175e15723e */ /* 0x000fe200000010ff */
[----:B--2---:R-:W-:Y:S01]  /*2210*/  FADD R87, R72, R87 ;  /* 0x0000005748577221 */ /* 0x004fe20000000000 */
[----:B------:R-:W0:Y:S01]  /*2220*/  MUFU.EX2 R70, R70 ;  /* 0x0000004600467308 */ /* 0x000e220000000800 */
[C---:B------:R-:W-:Y:S01]  /*2230*/  FADD R96, R75.reuse, R96 ;  /* 0x000000604b607221 */ /* 0x040fe20000000000 */
[----:B------:R-:W-:Y:S01]  /*2240*/  F2FP.BF16.PACK_AB R23, R75, R74 ;  /* 0x0000004a4b17723e */ /* 0x000fe200000010ff */
[----:B------:R-:W-:-:S03]  /*2250*/  IMAD.MOV.U32 R94, RZ, RZ, R67 ;  /* 0x000000ffff5e7224 */ /* 0x000fc600078e0043 */
[----:B------:R-:W1:Y:S02]  /*2260*/  SHFL.BFLY PT, R95, R96, 0x2, 0x1f ;  /* 0x0c401f00605f7f89 */ /* 0x000e6400000e0000 */
[----:B------:R-:W2:Y:S01]  /*2270*/  MUFU.EX2 R73, R73 ;  /* 0x0000004900497308 */ /* 0x000ea20000000800 */
[C---:B------:R-:W-:Y:S02]  /*2280*/  FMUL R44, R68.reuse, R44 ;  /* 0x0000002c442c7220 */ /* 0x040fe40000400000 */
[C---:B------:R-:W-:Y:S02]  /*2290*/  FMUL R45, R68.reuse, R45 ;  /* 0x0000002d442d7220 */ /* 0x040fe40000400000 */
[C---:B------:R-:W-:Y:S02]  /*22a0*/  FMUL R60, R68.reuse, R60 ;  /* 0x0000003c443c7220 */ /* 0x040fe40000400000 */
[C---:B------:R-:W-:Y:S02]  /*22b0*/  FMUL R61, R68.reuse, R61 ;  /* 0x0000003d443d7220 */ /* 0x040fe40000400000 */
[----:B------:R-:W-:-:S02]  /*22c0*/  FMUL R24, R68, R24 ;  /* 0x0000001844187220 */ /* 0x000fc40000400000 */
[C---:B------:R-:W-:Y:S01]  /*22d0*/  FMUL R25, R68.reuse, R25 ;  /* 0x0000001944197220 */ /* 0x040fe20000400000 */
[C---:B----4-:R-:W-:Y:S01]  /*22e0*/  HMMA.16816.F32.BF16 R44, R52.reuse, R48, R44 ;  /* 0x00000030342c723c */ /* 0x050fe2000004182c */
[C---:B------:R-:W-:Y:S02]  /*22f0*/  FMUL R56, R68.reuse, R56 ;  /* 0x0000003844387220 */ /* 0x040fe40000400000 */
[----:B------:R-:W-:Y:S02]  /*2300*/  FMUL R57, R68, R57 ;  /* 0x0000003944397220 */ /* 0x000fe40000400000 */
[C---:B0-----:R-:W-:Y:S02]  /*2310*/  FMUL R28, R70.reuse, R28 ;  /* 0x0000001c461c7220 */ /* 0x041fe40000400000 */
[----:B------:R-:W-:Y:S01]  /*2320*/  FMUL R29, R70, R29 ;  /* 0x0000001d461d7220 */ /* 0x000fe20000400000 */
[----:B------:R-:W-:Y:S01]  /*2330*/  HMMA.16816.F32.BF16 R60, R52, R50, R60 ;  /* 0x00000032343c723c */ /* 0x000fe2000004183c */
[----:B--2---:R-:W-:-:S02]  /*2340*/  FMUL R30, R73, R30 ;  /* 0x0000001e491e7220 */ /* 0x004fc40000400000 */
[C---:B------:R-:W-:Y:S02]  /*2350*/  FMUL R31, R73.reuse, R31 ;  /* 0x0000001f491f7220 */ /* 0x040fe40000400000 */
[C---:B------:R-:W-:Y:S02]  /*2360*/  FMUL R32, R70.reuse, R32 ;  /* 0x0000002046207220 */ /* 0x040fe40000400000 */
[----:B------:R-:W-:Y:S01]  /*2370*/  FMUL R33, R70, R33 ;  /* 0x0000002146217220 */ /* 0x000fe20000400000 */
[C---:B-----5:R-:W-:Y:S01]  /*2380*/  HMMA.16816.F32.BF16 R24, R52.reuse, R16, R24 ;  /* 0x000000103418723c */ /* 0x060fe20000041818 */
[C---:B------:R-:W-:Y:S02]  /*2390*/  FMUL R34, R73.reuse, R34 ;  /* 0x0000002249227220 */ /* 0x040fe40000400000 */
[----:B------:R-:W-:Y:S02]  /*23a0*/  FMUL R35, R73, R35 ;  /* 0x0000002349237220 */ /* 0x000fe40000400000 */
[----:B------:R-:W-:Y:S01]  /*23b0*/  FADD R93, R92, R93 ;  /* 0x0000005d5c5d7221 */ /* 0x000fe20000000000 */
[----:B------:R-:W-:Y:S01]  /*23c0*/  MOV R92, R65 ;  /* 0x00000041005c7202 */ /* 0x000fe20000000f00 */
[----:B-1----:R-:W-:Y:S01]  /*23d0*/  FADD R95, R96, R95 ;  /* 0x0000005f605f7221 */ /* 0x002fe20000000000 */
[----:B------:R-:W-:Y:S01]  /*23e0*/  HMMA.16816.F32.BF16 R56, R52, R18, R56 ;  /* 0x000000123438723c */ /* 0x000fe20000041838 */
[----:B------:R-:W-:-:S02]  /*23f0*/  FMUL R36, R70, R36 ;  /* 0x0000002446247220 */ /* 0x000fc40000400000 */
[C---:B------:R-:W-:Y:S01]  /*2400*/  FMUL R37, R70.reuse, R37 ;  /* 0x0000002546257220 */ /* 0x040fe20000400000 */
[----:B------:R-:W0:Y:S01]  /*2410*/  SHFL.BFLY PT, R52, R95, 0x1, 0x1f ;  /* 0x0c201f005f347f89 */ /* 0x000e2200000e0000 */
[C---:B------:R-:W-:Y:S02]  /*2420*/  FMUL R38, R73.reuse, R38 ;  /* 0x0000002649267220 */ /* 0x040fe40000400000 */
[C---:B------:R-:W-:Y:S01]  /*2430*/  FMUL R39, R73.reuse, R39 ;  /* 0x0000002749277220 */ /* 0x040fe20000400000 */
[----:B------:R-:W-:Y:S01]  /*2440*/  HMMA.16816.F32.BF16 R28, R20, R48, R28 ;  /* 0x00000030141c723c */ /* 0x000fe2000004181c */
[----:B------:R-:W1:Y:S01]  /*2450*/  SHFL.BFLY PT, R49, R98, 0x1, 0x1f ;  /* 0x0c201f0062317f89 */ /* 0x000e6200000e0000 */
[C---:B------:R-:W-:Y:S02]  /*2460*/  FMUL R40, R70.reuse, R40 ;  /* 0x0000002846287220 */ /* 0x040fe40000400000 */
[----:B------:R-:W-:Y:S01]  /*2470*/  FMUL R41, R70, R41 ;  /* 0x0000002946297220 */ /* 0x000fe20000400000 */
[----:B------:R-:W2:Y:S01]  /*2480*/  SHFL.BFLY PT, R48, R87, 0x1, 0x1f ;  /* 0x0c201f0057307f89 */ /* 0x000ea200000e0000 */
[----:B------:R-:W-:-:S02]  /*2490*/  FMUL R42, R73, R42 ;  /* 0x0000002a492a7220 */ /* 0x000fc40000400000 */
[----:B------:R-:W-:Y:S01]  /*24a0*/  HMMA.16816.F32.BF16 R32, R20, R50, R32 ;  /* 0x000000321420723c */ /* 0x000fe20000041820 */
[----:B------:R-:W3:Y:S01]  /*24b0*/  SHFL.BFLY PT, R50, R93, 0x1, 0x1f ;  /* 0x0c201f005d327f89 */ /* 0x000ee200000e0000 */
[----:B------:R-:W-:-:S06]  /*24c0*/  FMUL R43, R73, R43 ;  /* 0x0000002b492b7220 */ /* 0x000fcc0000400000 */
[----:B------:R-:W-:Y:S01]  /*24d0*/  HMMA.16816.F32.BF16 R36, R20, R16, R36 ;  /* 0x000000101424723c */ /* 0x000fe20000041824 */
[----:B0-----:R-:W-:-:S06]  /*24e0*/  FADD R52, R95, R52 ;  /* 0x000000345f347221 */ /* 0x001fcc0000000000 */
[----:B------:R-:W-:Y:S01]  /*24f0*/  MOV R17, UR5 ;  /* 0x0000000500117c02 */ /* 0x000fe20008000f00 */
[----:B------:R-:W-:Y:S01]  /*2500*/  HMMA.16816.F32.BF16 R40, R20, R18, R40 ;  /* 0x000000121428723c */ /* 0x000fe20000041828 */
[----:B------:R-:W-:Y:S01]  /*2510*/  MOV R16, 0x10 ;  /* 0x0000001000107802 */ /* 0x000fe20000000f00 */
[----:B-1----:R-:W-:Y:S01]  /*2520*/  FADD R49, R98, R49 ;  /* 0x0000003162317221 */ /* 0x002fe20000000000 */
[----:B------:R-:W-:Y:S01]  /*2530*/  ISETP.GE.U32.AND.EX P0, PT, R17, RZ, PT, P0 ;  /* 0x000000ff1100720c */ /* 0x000fe20003f06100 */
[----:B------:R-:W-:Y:S02]  /*2540*/  FFMA R14, R73, R14, R52 ;  /* 0x0000000e490e7223 */ /* 0x000fe40000000034 */
[----:B--2---:R-:W-:Y:S01]  /*2550*/  FADD R48, R87, R48 ;  /* 0x0000003057307221 */ /* 0x004fe20000000000 */
[----:B------:R-:W-:Y:S01]  /*2560*/  MOV R87, R66 ;  /* 0x0000004200577202 */ /* 0x000fe20000000f00 */
[C---:B------:R-:W-:Y:S02]  /*2570*/  IMAD R8, R16.reuse, c[0x0][0x1b4], R8 ;  /* 0x00006d0010087a24 */ /* 0x040fe400078e0208 */
[----:B---3--:R-:W-:Y:S01]  /*2580*/  FADD R50, R93, R50 ;  /* 0x000000325d327221 */ /* 0x008fe20000000000 */
[----:B------:R-:W-:Y:S01]  /*2590*/  MOV R93, R64 ;  /* 0x00000040005d7202 */ /* 0x000fe20000000f00 */
[----:B------:R-:W-:-:S02]  /*25a0*/  IMAD R9, R16, c[0x0][0x1a4], R9 ;  /* 0x0000690010097a24 */ /* 0x000fc400078e0209 */
[----:B------:R-:W-:Y:S02]  /*25b0*/  FFMA R77, R68, R77, R49 ;  /* 0x0000004d444d7223 */ /* 0x000fe40000000031 */
[----:B------:R-:W-:Y:S02]  /*25c0*/  FFMA R76, R69, R76, R48 ;  /* 0x0000004c454c7223 */ /* 0x000fe40000000030 */
[----:B------:R-:W-:Y:S01]  /*25d0*/  FFMA R15, R70, R15, R50 ;  /* 0x0000000f460f7223 */ /* 0x000fe20000000032 */
[----:B------:R-:W-:Y:S01]  /*25e0*/  @P0 CALL.REL.NOINC `(.L_x_0) ;  /* 0x0000001000000944 */ /* 0x000fe20003c00000 */
[----:B------:R-:W-:Y:S05]  /*25f0*/  BRA `(.L_x_1) ;  /* 0xffffee1000007947 */ /* 0x000fea000383ffff */
.L_x_0:
[----:B------:R-:W-:Y:S01]  /*2600*/  SHF.L.U32 R3, R0, 0x9, RZ ;  /* 0x0000000900037819 */ /* 0x000fe200000006ff */
[C---:B------:R-:W-:Y:S01]  /*2610*/  FMUL R4, R77.reuse, 8388608 ;  /* 0x4b0000004d047820 */ /* 0x040fe20000400000 */
[----:B------:R-:W-:Y:S01]  /*2620*/  FSETP.GEU.AND P0, PT, R77, 1.175494350822287508e-38, PT ;  /* 0x008000004d00780b */ /* 0x000fe20003f0e000 */
[----:B------:R-:W-:Y:S01]  /*2630*/  IMAD.MOV.U32 R54, RZ, RZ, R33 ;  /* 0x000000ffff367224 */ /* 0x000fe200078e0021 */
[----:B------:R-:W-:Y:S01]  /*2640*/  LOP3.LUT R78, R78, 0x3000, R3, 0xf8, !PT ;  /* 0x000030004e4e7812 */ /* 0x000fe200078ef803 */
[----:B------:R-:W-:Y:S01]  /*2650*/  IMAD R7, R2, c[0x0][0x1c0], RZ ;  /* 0x0000700002077a24 */ /* 0x000fe200078e02ff */
[----:B------:R-:W-:Y:S01]  /*2660*/  FSEL R3, R4, R77, !P0 ;  /* 0x0000004d04037208 */ /* 0x000fe20004000000 */
[C---:B------:R-:W-:Y:S01]  /*2670*/  FMUL R4, R76.reuse, 8388608 ;  /* 0x4b0000004c047820 */ /* 0x040fe20000400000 */
[----:B------:R-:W-:Y:S01]  /*2680*/  FSETP.GEU.AND P2, PT, R76, 1.175494350822287508e-38, PT ;  /* 0x008000004c00780b */ /* 0x000fe20003f4e000 */
[----:B------:R-:W-:Y:S01]  /*2690*/  IMAD.HI R13, R7, 0x2, RZ ;  /* 0x00000002070d7827 */ /* 0x000fe200078e02ff */
[----:B------:R-:W-:Y:S01]  /*26a0*/  MOV R33, R14 ;  /* 0x0000000e00217202 */ /* 0x000fe20000000f00 */
[----:B------:R-:W-:Y:S01]  /*26b0*/  BAR.SYNC.DEFER_BLOCKING 0x0 ;  /* 0x0000000000007b1d */ /* 0x000fe20000010000 */
[----:B------:R-:W-:Y:S01]  /*26c0*/  FSEL R4, R4, R76, !P2 ;  /* 0x0000004c04047208 */ /* 0x000fe20005000000 */
[----:B------:R-:W-:Y:S01]  /*26d0*/  IMAD R12, R83, c[0x0][0x1c4], RZ ;  /* 0x00007100530c7a24 */ /* 0x000fe200078e02ff */
[----:B------:R-:W-:Y:S01]  /*26e0*/  FSETP.GT.AND P1, PT, |R33|, 8.50705917302346158658e+37, PT ;  /* 0x7e8000002100780b */ /* 0x000fe20003f24200 */
[----:B------:R-:W-:Y:S01]  /*26f0*/  IMAD R2, R2, c[0x0][0x1cc], RZ ;  /* 0x0000730002027a24 */ /* 0x000fe200078e02ff */
[----:B------:R-:W-:Y:S01]  /*2700*/  IADD3 R11, R4, -0x3f3504f3, RZ ;  /* 0xc0cafb0d040b7810 */ /* 0x000fe20007ffe0ff */
[C---:B------:R-:W-:Y:S01]  /*2710*/  IMAD.SHL.U32 R21, R12.reuse, 0x2, RZ ;  /* 0x000000020c157824 */ /* 0x040fe200078e00ff */
[----:B------:R-:W-:Y:S01]  /*2720*/  LOP3.LUT R6, R79, 0x38, RZ, 0xc0, !PT ;  /* 0x000000384f067812 */ /* 0x000fe200078ec0ff */
[----:B------:R-:W-:Y:S01]  /*2730*/  IMAD.HI R16, R12, 0x2, RZ ;  /* 0x000000020c107827 */ /* 0x000fe200078e02ff */
[----:B------:R-:W-:-:S02]  /*2740*/  LOP3.LUT R11, R11, 0xff800000, RZ, 0xc0, !PT ;  /* 0xff8000000b0b7812 */ /* 0x000fc400078ec0ff */
[----:B------:R-:W-:Y:S02]  /*2750*/  LOP3.LUT R5, R0, 0xf0, RZ, 0xc0, !PT ;  /* 0x000000f000057812 */ /* 0x000fe400078ec0ff */
[----:B------:R-:W-:Y:S01]  /*2760*/  SHF.L.U32 R20, R7, 0x1, RZ ;  /* 0x0000000107147819 */ /* 0x000fe200000006ff */
[----:B------:R-:W0:Y:S01]  /*2770*/  I2F R9, R11 ;  /* 0x0000000b00097306 */ /* 0x000e220000201400 */
[----:B------:R-:W-:Y:S01]  /*2780*/  FSEL R7, RZ, -23, P0 ;  /* 0xc1b80000ff077808 */ /* 0x000fe20000000000 */
[----:B------:R-:W-:Y:S01]  /*2790*/  @P1 FMUL R43, R43, 0.25 ;  /* 0x3e8000002b2b1820 */ /* 0x000fe20000400000 */
[----:B------:R-:W-:Y:S01]  /*27a0*/  FSETP.GEU.AND P0, PT, |R33|, 1.175494350822287508e-38, PT ;  /* 0x008000002100780b */ /* 0x000fe20003f0e200 */
[----:B------:R-:W-:Y:S01]  /*27b0*/  @P1 FMUL R42, R42, 0.25 ;  /* 0x3e8000002a2a1820 */ /* 0x000fe20000400000 */
[----:B------:R-:W-:Y:S01]  /*27c0*/  MOV R68, R31 ;  /* 0x0000001f00447202 */ /* 0x000fe20000000f00 */
[----:B------:R-:W-:Y:S01]  /*27d0*/  @P1 FMUL R39, R39, 0.25 ;  /* 0x3e80000027271820 */ /* 0x000fe20000400000 */
[----:B------:R-:W-:Y:S01]  /*27e0*/  LEA R31, R5, R6, 0x2 ;  /* 0x00000006051f7211 */ /* 0x000fe200078e10ff */
[C---:B------:R-:W-:Y:S01]  /*27f0*/  FMUL R6, R33.reuse, 8388608 ;  /* 0x4b00000021067820 */ /* 0x040fe20000400000 */
[C---:B------:R-:W-:Y:S01]  /*2800*/  FSETP.GEU.AND P4, PT, R33.reuse, 1.175494350822287508e-38, PT ;  /* 0x008000002100780b */ /* 0x040fe20003f8e000 */
[----:B------:R-:W-:Y:S01]  /*2810*/  @P1 FMUL R38, R38, 0.25 ;  /* 0x3e80000026261820 */ /* 0x000fe20000400000 */
[----:B------:R-:W-:Y:S01]  /*2820*/  MOV R70, R30 ;  /* 0x0000001e00467202 */ /* 0x000fe20000000f00 */
[----:B------:R-:W-:Y:S01]  /*2830*/  IMAD.MOV.U32 R30, RZ, RZ, R15 ;  /* 0x000000ffff1e7224 */ /* 0x000fe200078e000f */
[----:B------:R-:W-:Y:S01]  /*2840*/  FSEL R6, R6, R33, !P4 ;  /* 0x0000002106067208 */ /* 0x000fe20006000000 */
[----:B------:R-:W-:Y:S01]  /*2850*/  @P1 FMUL R33, R33, 0.25 ;  /* 0x3e80000021211820 */ /* 0x000fe20000400000 */
[----:B------:R-:W-:Y:S01]  /*2860*/  FSEL R12, RZ, -23, P2 ;  /* 0xc1b80000ff0c7808 */ /* 0x000fe20001000000 */
[C---:B------:R-:W-:Y:S01]  /*2870*/  FMUL R5, R30.reuse, 8388608 ;  /* 0x4b0000001e057820 */ /* 0x040fe20000400000 */
[----:B------:R-:W-:Y:S01]  /*2880*/  IADD3 R20, P5, P6, R21, c[0x0][0x178], R20 ;  /* 0x00005e0015147a10 */ /* 0x000fe20007ebe014 */
[----:B------:R-:W-:Y:S01]  /*2890*/  @!P0 FMUL R33, R33, 16777216 ;  /* 0x4b80000021218820 */ /* 0x000fe20000400000 */
[C---:B------:R-:W-:Y:S01]  /*28a0*/  FSETP.GEU.AND P3, PT, R30.reuse, 1.175494350822287508e-38, PT ;  /* 0x008000001e00780b */ /* 0x040fe20003f6e000 */
[----:B0-----:R-:W-:Y:S01]  /*28b0*/  FFMA.FTZ R12, R9, 1.1920928955078125e-07, R12 ;  /* 0x34000000090c7823 */ /* 0x001fe2000001000c */
[----:B------:R-:W-:Y:S01]  /*28c0*/  FSETP.GT.AND P2, PT, |R30|, 8.50705917302346158658e+37, PT ;  /* 0x7e8000001e00780b */ /* 0x000fe20003f44200 */
[----:B------:R-:W0:Y:S01]  /*28d0*/  MUFU.RCP R9, R33 ;  /* 0x0000002100097308 */ /* 0x000e220000001000 */
[----:B------:R-:W-:Y:S01]  /*28e0*/  IADD3.X R21, R16, c[0x0][0x17c], R13, P5, P6 ;  /* 0x00005f0010157a10 */ /* 0x000fe20002fec40d */
[----:B------:R-:W-:Y:S01]  /*28f0*/  @P1 FMUL R68, R68, 0.25 ;  /* 0x3e80000044441820 */ /* 0x000fe20000400000 */
[----:B------:R-:W-:Y:S01]  /*2900*/  FSEL R5, R5, R30, !P3 ;  /* 0x0000001e05057208 */ /* 0x000fe20005800000 */
[----:B------:R-:W-:Y:S01]  /*2910*/  @P1 FMUL R70, R70, 0.25 ;  /* 0x3e80000046461820 */ /* 0x000fe20000400000 */
[----:B------:R-:W-:Y:S01]  /*2920*/  FSEL R13, RZ, -23, P3 ;  /* 0xc1b80000ff0d7808 */ /* 0x000fe20001800000 */
[----:B------:R-:W-:Y:S01]  /*2930*/  @!P0 FMUL R43, R43, 16777216 ;  /* 0x4b8000002b2b8820 */ /* 0x000fe20000400000 */
[----:B------:R-:W-:Y:S01]  /*2940*/  FSETP.GEU.AND P3, PT, |R30|, 1.175494350822287508e-38, PT ;  /* 0x008000001e00780b */ /* 0x000fe20003f6e200 */
[----:B------:R-:W-:Y:S01]  /*2950*/  @!P0 FMUL R42, R42, 16777216 ;  /* 0x4b8000002a2a8820 */ /* 0x000fe20000400000 */
[----:B------:R-:W-:Y:S01]  /*2960*/  MOV R52, R34 ;  /* 0x0000002200347202 */ /* 0x000fe20000000f00 */
[----:B------:R-:W-:Y:S01]  /*2970*/  @!P0 FMUL R39, R39, 16777216 ;  /* 0x4b80000027278820 */ /* 0x000fe20000400000 */
[----:B------:R-:W-:Y:S01]  /*2980*/  MOV R50, R35 ;  /* 0x0000002300327202 */ /* 0x000fe20000000f00 */
[----:B------:R-:W-:Y:S01]  /*2990*/  @P2 FMUL R30, R30, 0.25 ;  /* 0x3e8000001e1e2820 */ /* 0x000fe20000400000 */
[----:B------:R-:W-:Y:S01]  /*29a0*/  IADD3 R8, R3, -0x3f3504f3, RZ ;  /* 0xc0cafb0d03087810 */ /* 0x000fe20007ffe0ff */
[----:B------:R-:W-:Y:S01]  /*29b0*/  @P1 FMUL R52, R52, 0.25 ;  /* 0x3e80000034341820 */ /* 0x000fe20000400000 */
[----:B------:R-:W-:Y:S01]  /*29c0*/  MOV R48, R36 ;  /* 0x0000002400307202 */ /* 0x000fe20000000f00 */
[----:B------:R-:W-:Y:S01]  /*29d0*/  @P1 FMUL R50, R50, 0.25 ;  /* 0x3e80000032321820 */ /* 0x000fe20000400000 */
[----:B------:R-:W-:Y:S01]  /*29e0*/  LOP3.LUT R8, R8, 0xff800000, RZ, 0xc0, !PT ;  /* 0xff80000008087812 */ /* 0x000fe200078ec0ff */
[----:B------:R-:W-:Y:S01]  /*29f0*/  @!P0 FMUL R38, R38, 16777216 ;  /* 0x4b80000026268820 */ /* 0x000fe20000400000 */
[----:B------:R-:W-:Y:S01]  /*2a00*/  FSETP.GT.AND P1, PT, |R77|, 8.50705917302346158658e+37, PT ;  /* 0x7e8000004d00780b */ /* 0x000fe20003f24200 */
[----:B------:R-:W-:Y:S01]  /*2a10*/  @!P0 FMUL R50, R50, 16777216 ;  /* 0x4b80000032328820 */ /* 0x000fe20000400000 */
[----:B------:R1:W2:Y:S01]  /*2a20*/  I2F R10, R8 ;  /* 0x00000008000a7306 */ /* 0x0002a20000201400 */
[----:B------:R-:W-:Y:S01]  /*2a30*/  @!P0 FMUL R52, R52, 16777216 ;  /* 0x4b80000034348820 */ /* 0x000fe20000400000 */
[----:B------:R-:W-:Y:S01]  /*2a40*/  FSEL R16, RZ, -23, P4 ;  /* 0xc1b80000ff107808 */ /* 0x000fe20002000000 */
[----:B------:R-:W-:Y:S01]  /*2a50*/  @!P0 FMUL R68, R68, 16777216 ;  /* 0x4b80000044448820 */ /* 0x000fe20000400000 */
[----:B------:R-:W-:Y:S01]  /*2a60*/  FSETP.GEU.AND P4, PT, |R76|, 1.175494350822287508e-38, PT ;  /* 0x008000004c00780b */ /* 0x000fe20003f8e200 */
[----:B------:R-:W-:Y:S01]  /*2a70*/  @!P0 FMUL R70, R70, 16777216 ;  /* 0x4b80000046468820 */ /* 0x000fe20000400000 */
[----:B------:R-:W-:Y:S01]  /*2a80*/  FSETP.GT.AND P0, PT, |R76|, 8.50705917302346158658e+37, PT ;  /* 0x7e8000004c00780b */ /* 0x000fe20003f04200 */
[----:B------:R-:W-:Y:S01]  /*2a90*/  @!P3 FMUL R30, R30, 16777216 ;  /* 0x4b8000001e1eb820 */ /* 0x000fe20000400000 */
[----:B------:R-:W-:Y:S01]  /*2aa0*/  SHF.L.U32 R18, R0, 0xb, RZ ;  /* 0x0000000b00127819 */ /* 0x000fe200000006ff */
[C---:B0-----:R-:W-:Y:S01]  /*2ab0*/  FMUL R35, R9.reuse, R43 ;  /* 0x0000002b09237220 */ /* 0x041fe20000400000 */
[----:B------:R-:W-:Y:S01]  /*2ac0*/  SHF.R.U32.HI R0, RZ, 0x1, R0 ;  /* 0x00000001ff007819 */ /* 0x000fe20000011600 */
[----:B------:R-:W-:Y:S01]  /*2ad0*/  FMUL R36, R9, R42 ;  /* 0x0000002a09247220 */ /* 0x000fe20000400000 */
[----:B------:R-:W-:Y:S01]  /*2ae0*/  IADD3 R22, R5, -0x3f3504f3, RZ ;  /* 0xc0cafb0d05167810 */ /* 0x000fe20007ffe0ff */
[C---:B------:R-:W-:Y:S01]  /*2af0*/  FMUL R33, R9.reuse, R39 ;  /* 0x0000002709217220 */ /* 0x040fe20000400000 */
[----:B------:R-:W-:Y:S01]  /*2b00*/  IADD3 R23, R6, -0x3f3504f3, RZ ;  /* 0xc0cafb0d06177810 */ /* 0x000fe20007ffe0ff */
[C---:B------:R-:W-:Y:S01]  /*2b10*/  FMUL R34, R9.reuse, R38 ;  /* 0x0000002609227220 */ /* 0x040fe20000400000 */
[----:B------:R-:W-:Y:S01]  /*2b20*/  LOP3.LUT R0, R0, 0x4, RZ, 0xc0, !PT ;  /* 0x0000000400007812 */ /* 0x000fe200078ec0ff */
[C---:B------:R-:W-:Y:S01]  /*2b30*/  FMUL R38, R9.reuse, R50 ;  /* 0x0000003209267220 */ /* 0x040fe20000400000 */
[----:B------:R-:W-:Y:S01]  /*2b40*/  LOP3.LUT R22, R22, 0xff800000, RZ, 0xc0, !PT ;  /* 0xff80000016167812 */ /* 0x000fe200078ec0ff */
[----:B------:R-:W-:Y:S01]  /*2b50*/  FMUL R39, R9, R52 ;  /* 0x0000003409277220 */ /* 0x000fe20000400000 */
[----:B------:R-:W-:Y:S01]  /*2b60*/  LOP3.LUT R23, R23, 0xff800000, RZ, 0xc0, !PT ;  /* 0xff80000017177812 */ /* 0x000fe200078ec0ff */
[C---:B------:R-:W-:Y:S01]  /*2b70*/  FMUL R42, R9.reuse, R68 ;  /* 0x00000044092a7220 */ /* 0x040fe20000400000 */
[----:B------:R-:W-:Y:S01]  /*2b80*/  IADD3 R0, R0, R31, RZ ;  /* 0x0000001f00007210 */ /* 0x000fe20007ffe0ff */
[----:B------:R-:W-:Y:S01]  /*2b90*/  FMUL R43, R9, R70 ;  /* 0x00000046092b7220 */ /* 0x000fe20000400000 */
[----:B------:R0:W-:Y:S01]  /*2ba0*/  I2F R14, R22 ;  /* 0x00000016000e7306 */ /* 0x0001e20000201400 */
[----:B------:R-:W-:Y:S01]  /*2bb0*/  @P2 FMUL R41, R41, 0.25 ;  /* 0x3e80000029292820 */ /* 0x000fe20000400000 */
[----:B------:R-:W-:Y:S01]  /*2bc0*/  LOP3.LUT R19, R18, 0x3000, RZ, 0xc0, !PT ;  /* 0x0000300012137812 */ /* 0x000fe200078ec0ff */
[----:B------:R-:W-:Y:S01]  /*2bd0*/  @P2 FMUL R40, R40, 0.25 ;  /* 0x3e80000028282820 */ /* 0x000fe20000400000 */
[----:B------:R-:W-:Y:S01]  /*2be0*/  LEA R84, R85, R84, 0x1 ;  /* 0x0000005455547211 */ /* 0x000fe200078e08ff */
[----:B------:R-:W-:Y:S01]  /*2bf0*/  @P2 FMUL R37, R37, 0.25 ;  /* 0x3e80000025252820 */ /* 0x000fe20000400000 */
[----:B-1----:R-:W-:Y:S01]  /*2c00*/  IADD3 R8, R3, -R8, RZ ;  /* 0x8000000803087210 */ /* 0x002fe20007ffe0ff */
[----:B------:R-:W-:Y:S01]  /*2c10*/  @P2 FMUL R48, R48, 0.25 ;  /* 0x3e80000030302820 */ /* 0x000fe20000400000 */
[----:B------:R-:W1:Y:S01]  /*2c20*/  MUFU.RCP R9, R30 ;  /* 0x0000001e00097308 */ /* 0x000e620000001000 */
[----:B------:R-:W-:Y:S01]  /*2c30*/  @P2 FMUL R54, R54, 0.25 ;  /* 0x3e80000036362820 */ /* 0x000fe20000400000 */
[----:B------:R-:W-:Y:S01]  /*2c40*/  LEA R86, R86, R19, 0x4 ;  /* 0x0000001356567211 */ /* 0x000fe200078e20ff */
[----:B------:R-:W-:Y:S01]  /*2c50*/  @P2 FMUL R32, R32, 0.25 ;  /* 0x3e80000020202820 */ /* 0x000fe20000400000 */
[----:B------:R-:W-:Y:S01]  /*2c60*/  SHF.L.U32 R15, R84, 0x2, RZ ;  /* 0x00000002540f7819 */ /* 0x000fe200000006ff */
[----:B------:R-:W-:Y:S01]  /*2c70*/  @P2 FMUL R29, R29, 0.25 ;  /* 0x3e8000001d1d2820 */ /* 0x000fe20000400000 */
[----:B0-----:R-:W-:Y:S01]  /*2c80*/  IADD3 R22, R5, -R22, RZ ;  /* 0x8000001605167210 */ /* 0x001fe20007ffe0ff */
[----:B------:R-:W-:Y:S01]  /*2c90*/  @P2 FMUL R28, R28, 0.25 ;  /* 0x3e8000001c1c2820 */ /* 0x000fe20000400000 */
[C---:B------:R-:W-:Y:S01]  /*2ca0*/  FSETP.GEU.AND P2, PT, |R77|.reuse, 1.175494350822287508e-38, PT ;  /* 0x008000004d00780b */ /* 0x040fe20003f4e200 */
[----:B------:R-:W-:Y:S01]  /*2cb0*/  @P1 FMUL R77, R77, 0.25 ;  /* 0x3e8000004d4d1820 */ /* 0x000fe20000400000 */
[----:B------:R0:W3:Y:S01]  /*2cc0*/  I2F R17, R23 ;  /* 0x0000001700117306 */ /* 0x0000e20000201400 */
[----:B------:R-:W-:Y:S01]  /*2cd0*/  @P0 FMUL R76, R76, 0.25 ;  /* 0x3e8000004c4c0820 */ /* 0x000fe20000400000 */
[----:B------:R-:W-:Y:S01]  /*2ce0*/  LOP3.LUT R15, R78, R15, RZ, 0x3c, !PT ;  /* 0x0000000f4e0f7212 */ /* 0x000fe200078e3cff */
[----:B------:R-:W-:Y:S01]  /*2cf0*/  @!P3 FMUL R41, R41, 16777216 ;  /* 0x4b8000002929b820 */ /* 0x000fe20000400000 */
[----:B------:R-:W-:Y:S01]  /*2d00*/  ISETP.GE.U32.AND P5, PT, R5, 0x7f800000, PT ;  /* 0x7f8000000500780c */ /* 0x000fe20003fa6070 */
[----:B------:R-:W-:Y:S01]  /*2d10*/  @!P3 FMUL R40, R40, 16777216 ;  /* 0x4b8000002828b820 */ /* 0x000fe20000400000 */
[----:B------:R-:W-:Y:S01]  /*2d20*/  MOV R49, c[0x0][0x1c8] ;  /* 0x0000720000317a02 */ /* 0x000fe20000000f00 */
[----:B------:R-:W-:Y:S01]  /*2d30*/  @!P3 FMUL R37, R37, 16777216 ;  /* 0x4b8000002525b820 */ /* 0x000fe20000400000 */
[----:B------:R-:W-:Y:S01]  /*2d40*/  LOP3.LUT R80, R80, 0x1f8, RZ, 0xc0, !PT ;  /* 0x000001f850507812 */ /* 0x000fe200078ec0ff */
[----:B------:R-:W-:Y:S01]  /*2d50*/  @!P3 FMUL R48, R48, 16777216 ;  /* 0x4b8000003030b820 */ /* 0x000fe20000400000 */
[----:B0-----:R-:W-:Y:S01]  /*2d60*/  IADD3 R23, R6, -R23, RZ ;  /* 0x8000001706177210 */ /* 0x001fe20007ffe0ff */
[----:B------:R-:W-:Y:S01]  /*2d70*/  @!P3 FMUL R54, R54, 16777216 ;  /* 0x4b8000003636b820 */ /* 0x000fe20000400000 */
[----:B------:R-:W-:Y:S01]  /*2d80*/  SHF.L.U32 R55, R49, 0x4, RZ ;  /* 0x0000000431377819 */ /* 0x000fe200000006ff */
[----:B------:R-:W-:-:S02]  /*2d90*/  @!P3 FMUL R32, R32, 16777216 ;  /* 0x4b8000002020b820 */ /* 0x000fc40000400000 */
[----:B------:R-:W-:Y:S02]  /*2da0*/  @!P3 FMUL R29, R29, 16777216 ;  /* 0x4b8000001d1db820 */ /* 0x000fe40000400000 */
[----:B------:R-:W-:Y:S01]  /*2db0*/  @!P3 FMUL R28, R28, 16777216 ;  /* 0x4b8000001c1cb820 */ /* 0x000fe20000400000 */
[----:B------:R-:W-:Y:S01]  /*2dc0*/  FSETP.NEU.AND P3, PT, R3, RZ, PT ;  /* 0x000000ff0300720b */ /* 0x000fe20003f6d000 */
[----:B------:R-:W-:Y:S02]  /*2dd0*/  @!P2 FMUL R77, R77, 16777216 ;  /* 0x4b8000004d4da820 */ /* 0x000fe40000400000 */
[----:B------:R-:W-:Y:S02]  /*2de0*/  @!P4 FMUL R76, R76, 16777216 ;  /* 0x4b8000004c4cc820 */ /* 0x000fe40000400000 */
[----:B--2---:R-:W-:Y:S02]  /*2df0*/  FFMA.FTZ R7, R10, 1.1920928955078125e-07, R7 ;  /* 0x340000000a077823 */ /* 0x004fe40000010007 */
[C---:B-1----:R-:W-:Y:S01]  /*2e00*/  FMUL R31, R9.reuse, R41 ;  /* 0x00000029091f7220 */ /* 0x042fe20000400000 */
[----:B------:R-:W-:Y:S01]  /*2e10*/  MUFU.RCP R77, R77 ;  /* 0x0000004d004d7308 */ /* 0x000fe20000001000 */
[----:B------:R-:W-:-:S02]  /*2e20*/  FMUL R10, R9, R40 ;  /* 0x00000028090a7220 */ /* 0x000fc40000400000 */
[C---:B------:R-:W-:Y:S02]  /*2e30*/  FMUL R30, R9.reuse, R37 ;  /* 0x00000025091e7220 */ /* 0x040fe40000400000 */
[----:B------:R-:W-:Y:S01]  /*2e40*/  FMUL R37, R9, R48 ;  /* 0x0000003009257220 */ /* 0x000fe20000400000 */
[----:B------:R-:W-:Y:S01]  /*2e50*/  F2FP.BF16.PACK_AB R31, R31, R10 ;  /* 0x0000000a1f1f723e */ /* 0x000fe200000010ff */
[----:B------:R-:W-:Y:S01]  /*2e60*/  FMUL R40, R9, R54 ;  /* 0x0000003609287220 */ /* 0x000fe20000400000 */
[----:B------:R-:W-:Y:S01]  /*2e70*/  F2FP.BF16.PACK_AB R10, R33, R34 ;  /* 0x00000022210a723e */ /* 0x000fe200000010ff */
[C---:B------:R-:W-:Y:S01]  /*2e80*/  FMUL R41, R9.reuse, R32 ;  /* 0x0000002009297220 */ /* 0x040fe20000400000 */
[----:B------:R-:W-:Y:S01]  /*2e90*/  F2FP.BF16.PACK_AB R30, R30, R37 ;  /* 0x000000251e1e723e */ /* 0x000fe200000010ff */
[C---:B------:R-:W-:Y:S01]  /*2ea0*/  FMUL R29, R9.reuse, R29 ;  /* 0x0000001d091d7220 */ /* 0x040fe20000400000 */
[----:B------:R-:W-:Y:S01]  /*2eb0*/  IADD3 R34, R4, -R11, RZ ;  /* 0x8000000b04227210 */ /* 0x000fe20007ffe0ff */
[----:B------:R-:W-:Y:S01]  /*2ec0*/  FMUL R28, R9, R28 ;  /* 0x0000001c091c7220 */ /* 0x000fe20000400000 */
[----:B------:R-:W-:Y:S01]  /*2ed0*/  F2FP.BF16.PACK_AB R11, R35, R36 ;  /* 0x00000024230b723e */ /* 0x000fe200000010ff */
[----:B------:R-:W0:Y:S01]  /*2ee0*/  MUFU.RCP R9, R76 ;  /* 0x0000004c00097308 */ /* 0x000e220000001000 */
[----:B------:R-:W-:-:S02]  /*2ef0*/  @P0 FMUL R59, R59, 0.25 ;  /* 0x3e8000003b3b0820 */ /* 0x000fc40000400000 */
[----:B------:R-:W-:Y:S01]  /*2f00*/  @P0 FMUL R58, R58, 0.25 ;  /* 0x3e8000003a3a0820 */ /* 0x000fe20000400000 */
[----:B------:R-:W-:Y:S01]  /*2f10*/  F2FP.BF16.PACK_AB R28, R29, R28 ;  /* 0x0000001c1d1c723e */ /* 0x000fe200000010ff */
[----:B------:R-:W-:Y:S01]  /*2f20*/  @P0 FMUL R27, R27, 0.25 ;  /* 0x3e8000001b1b0820 */ /* 0x000fe20000400000 */
[----:B------:R-:W-:Y:S01]  /*2f30*/  F2FP.BF16.PACK_AB R29, R40, R41 ;  /* 0x00000029281d723e */ /* 0x000fe200000010ff */
[----:B------:R-:W-:Y:S02]  /*2f40*/  @P0 FMUL R26, R26, 0.25 ;  /* 0x3e8000001a1a0820 */ /* 0x000fe40000400000 */
[----:B------:R-:W-:Y:S02]  /*2f50*/  @P0 FMUL R63, R63, 0.25 ;  /* 0x3e8000003f3f0820 */ /* 0x000fe40000400000 */
[----:B------:R-:W-:Y:S01]  /*2f60*/  @P0 FMUL R62, R62, 0.25 ;  /* 0x3e8000003e3e0820 */ /* 0x000fe20000400000 */
[----:B------:R-:W-:Y:S01]  /*2f70*/  STS.128 [R15+0x800], R28 ;  /* 0x0008001c0f007388 */ /* 0x000fe20000000c00 */
[----:B------:R-:W-:-:S02]  /*2f80*/  @P0 FMUL R47, R47, 0.25 ;  /* 0x3e8000002f2f0820 */ /* 0x000fc40000400000 */
[----:B------:R-:W-:Y:S01]  /*2f90*/  @P0 FMUL R46, R46, 0.25 ;  /* 0x3e8000002e2e0820 */ /* 0x000fe20000400000 */
[----:B------:R-:W-:Y:S01]  /*2fa0*/  ISETP.GE.U32.AND P0, PT, R3, 0x7f800000, PT ;  /* 0x7f8000000300780c */ /* 0x000fe20003f06070 */
[----:B------:R-:W-:Y:S02]  /*2fb0*/  @P1 FMUL R57, R57, 0.25 ;  /* 0x3e80000039391820 */ /* 0x000fe40000400000 */
[----:B------:R-:W-:Y:S02]  /*2fc0*/  @P1 FMUL R56, R56, 0.25 ;  /* 0x3e80000038381820 */ /* 0x000fe40000400000 */
[----:B------:R-:W-:Y:S02]  /*2fd0*/  @P1 FMUL R25, R25, 0.25 ;  /* 0x3e80000019191820 */ /* 0x000fe40000400000 */
[----:B------:R-:W-:Y:S02]  /*2fe0*/  @P1 FMUL R61, R61, 0.25 ;  /* 0x3e8000003d3d1820 */ /* 0x000fe40000400000 */
[----:B------:R-:W-:-:S02]  /*2ff0*/  @P1 FMUL R60, R60, 0.25 ;  /* 0x3e8000003c3c1820 */ /* 0x000fc40000400000 */
[----:B------:R-:W-:Y:S02]  /*3000*/  @P1 FMUL R45, R45, 0.25 ;  /* 0x3e8000002d2d1820 */ /* 0x000fe40000400000 */
[----:B------:R-:W-:Y:S02]  /*3010*/  @P1 FMUL R44, R44, 0.25 ;  /* 0x3e8000002c2c1820 */ /* 0x000fe40000400000 */
[----:B------:R-:W-:Y:S01]  /*3020*/  @P1 FMUL R24, R24, 0.25 ;  /* 0x3e80000018181820 */ /* 0x000fe20000400000 */
[----:B------:R-:W-:Y:S01]  /*3030*/  ISETP.GE.U32.AND P1, PT, R4, 0x7f800000, PT ;  /* 0x7f8000000400780c */ /* 0x000fe20003f26070 */
[----:B------:R-:W-:Y:S02]  /*3040*/  @!P4 FMUL R59, R59, 16777216 ;  /* 0x4b8000003b3bc820 */ /* 0x000fe40000400000 */
[----:B------:R-:W-:Y:S02]  /*3050*/  @!P4 FMUL R58, R58, 16777216 ;  /* 0x4b8000003a3ac820 */ /* 0x000fe40000400000 */
[----:B------:R-:W-:-:S02]  /*3060*/  @!P4 FMUL R27, R27, 16777216 ;  /* 0x4b8000001b1bc820 */ /* 0x000fc40000400000 */
[----:B------:R-:W-:Y:S02]  /*3070*/  @!P4 FMUL R26, R26, 16777216 ;  /* 0x4b8000001a1ac820 */ /* 0x000fe40000400000 */
[----:B------:R-:W-:Y:S02]  /*3080*/  @!P4 FMUL R63, R63, 16777216 ;  /* 0x4b8000003f3fc820 */ /* 0x000fe40000400000 */
[----:B------:R-:W-:Y:S02]  /*3090*/  @!P4 FMUL R62, R62, 16777216 ;  /* 0x4b8000003e3ec820 */ /* 0x000fe40000400000 */
[----:B------:R-:W-:Y:S02]  /*30a0*/  @!P4 FMUL R47, R47, 16777216 ;  /* 0x4b8000002f2fc820 */ /* 0x000fe40000400000 */
[----:B------:R-:W-:Y:S01]  /*30b0*/  @!P4 FMUL R46, R46, 16777216 ;  /* 0x4b8000002e2ec820 */ /* 0x000fe20000400000 */
[----:B------:R-:W-:Y:S01]  /*30c0*/  ISETP.GE.U32.AND P4, PT, R6, 0x7f800000, PT ;  /* 0x7f8000000600780c */ /* 0x000fe20003f86070 */
[----:B------:R-:W-:-:S02]  /*30d0*/  @!P2 FMUL R57, R57, 16777216 ;  /* 0x4b8000003939a820 */ /* 0x000fc40000400000 */
[----:B------:R-:W-:Y:S02]  /*30e0*/  @!P2 FMUL R56, R56, 16777216 ;  /* 0x4b8000003838a820 */ /* 0x000fe40000400000 */
[----:B------:R-:W-:Y:S02]  /*30f0*/  @!P2 FMUL R25, R25, 16777216 ;  /* 0x4b8000001919a820 */ /* 0x000fe40000400000 */
[----:B------:R-:W-:Y:S02]  /*3100*/  @!P2 FMUL R61, R61, 16777216 ;  /* 0x4b8000003d3da820 */ /* 0x000fe40000400000 */
[----:B------:R-:W-:Y:S02]  /*3110*/  @!P2 FMUL R60, R60, 16777216 ;  /* 0x4b8000003c3ca820 */ /* 0x000fe40000400000 */
[----:B------:R-:W-:Y:S02]  /*3120*/  @!P2 FMUL R45, R45, 16777216 ;  /* 0x4b8000002d2da820 */ /* 0x000fe40000400000 */
[----:B------:R-:W-:-:S02]  /*3130*/  @!P2 FMUL R44, R44, 16777216 ;  /* 0x4b8000002c2ca820 */ /* 0x000fc40000400000 */
[----:B------:R-:W-:Y:S01]  /*3140*/  @!P2 FMUL R24, R24, 16777216 ;  /* 0x4b8000001818a820 */ /* 0x000fe20000400000 */
[----:B------:R-:W-:Y:S01]  /*3150*/  FSETP.NEU.AND P2, PT, R4, RZ, PT ;  /* 0x000000ff0400720b */ /* 0x000fe20003f4d000 */
[----:B------:R-:W-:Y:S02]  /*3160*/  FFMA.FTZ R13, R14, 1.1920928955078125e-07, R13 ;  /* 0x340000000e0d7823 */ /* 0x000fe4000001000d */
[----:B---3--:R-:W-:Y:S02]  /*3170*/  FFMA.FTZ R14, R17, 1.1920928955078125e-07, R16 ;  /* 0x34000000110e7823 */ /* 0x008fe40000010010 */
[C---:B0-----:R-:W-:Y:S02]  /*3180*/  FMUL R59, R9.reuse, R59 ;  /* 0x0000003b093b7220 */ /* 0x041fe40000400000 */
[C---:B------:R-:W-:Y:S02]  /*3190*/  FMUL R58, R9.reuse, R58 ;  /* 0x0000003a093a7220 */ /* 0x040fe40000400000 */
[----:B------:R-:W-:-:S02]  /*31a0*/  FMUL R27, R9, R27 ;  /* 0x0000001b091b7220 */ /* 0x000fc40000400000 */
[C---:B------:R-:W-:Y:S02]  /*31b0*/  FMUL R26, R9.reuse, R26 ;  /* 0x0000001a091a7220 */ /* 0x040fe40000400000 */
[C---:B------:R-:W-:Y:S02]  /*31c0*/  FMUL R63, R9.reuse, R63 ;  /* 0x0000003f093f7220 */ /* 0x040fe40000400000 */
[----:B------:R-:W-:Y:S01]  /*31d0*/  FMUL R62, R9, R62 ;  /* 0x0000003e093e7220 */ /* 0x000fe20000400000 */
[----:B------:R-:W-:Y:S01]  /*31e0*/  F2FP.BF16.PACK_AB R26, R27, R26 ;  /* 0x0000001a1b1a723e */ /* 0x000fe200000010ff */
[----:B------:R-:W-:Y:S01]  /*31f0*/  FMUL R47, R9, R47 ;  /* 0x0000002f092f7220 */ /* 0x000fe20000400000 */
[----:B------:R-:W-:Y:S01]  /*3200*/  F2FP.BF16.PACK_AB R27, R59, R58 ;  /* 0x0000003a3b1b723e */ /* 0x000fe200000010ff */
[----:B------:R-:W-:Y:S02]  /*3210*/  FMUL R46, R9, R46 ;  /* 0x0000002e092e7220 */ /* 0x000fe40000400000 */
[----:B------:R-:W-:-:S02]  /*3220*/  FMUL R19, R77, R57 ;  /* 0x000000394d137220 */ /* 0x000fc40000400000 */
[C---:B------:R-:W-:Y:S02]  /*3230*/  FMUL R56, R77.reuse, R56 ;  /* 0x000000384d387220 */ /* 0x040fe40000400000 */
[C---:B------:R-:W-:Y:S02]  /*3240*/  FMUL R16, R77.reuse, R45 ;  /* 0x0000002d4d107220 */ /* 0x040fe40000400000 */
[----:B------:R-:W-:Y:S01]  /*3250*/  FMUL R9, R77, R44 ;  /* 0x0000002c4d097220 */ /* 0x000fe20000400000 */
[----:B------:R-:W-:Y:S01]  /*3260*/  F2FP.BF16.PACK_AB R19, R19, R56 ;  /* 0x000000381313723e */ /* 0x000fe200000010ff */
[C---:B------:R-:W-:Y:S02]  /*3270*/  FMUL R17, R77.reuse, R61 ;  /* 0x0000003d4d117220 */ /* 0x040fe40000400000 */
[C---:B------:R-:W-:Y:S01]  /*3280*/  FMUL R60, R77.reuse, R60 ;  /* 0x0000003c4d3c7220 */ /* 0x040fe20000400000 */
[----:B------:R-:W-:Y:S01]  /*3290*/  F2FP.BF16.PACK_AB R16, R16, R9 ;  /* 0x000000091010723e */ /* 0x000fe200000010ff */
[C---:B------:R-:W-:Y:S01]  /*32a0*/  FMUL R18, R77.reuse, R25 ;  /* 0x000000194d127220 */ /* 0x040fe20000400000 */
[----:B------:R-:W-:Y:S01]  /*32b0*/  F2FP.BF16.PACK_AB R9, R38, R39 ;  /* 0x000000272609723e */ /* 0x000fe200000010ff */
[----:B------:R-:W-:Y:S01]  /*32c0*/  FMUL R77, R77, R24 ;  /* 0x000000184d4d7220 */ /* 0x000fe20000400000 */
[----:B------:R-:W-:Y:S01]  /*32d0*/  F2FP.BF16.PACK_AB R17, R17, R60 ;  /* 0x0000003c1111723e */ /* 0x000fe200000010ff */
[----:B------:R-:W-:Y:S01]  /*32e0*/  IMAD.MOV.U32 R37, RZ, RZ, 0x3dc6b27f ;  /* 0x3dc6b27fff257424 */ /* 0x000fe200078e00ff */
[----:B------:R-:W-:Y:S01]  /*32f0*/  F2FP.BF16.PACK_AB R24, R47, R46 ;  /* 0x0000002e2f18723e */ /* 0x000fe200000010ff */
[----:B------:R-:W-:Y:S01]  /*3300*/  FADD R32, R8, -1 ;  /* 0xbf80000008207421 */ /* 0x000fe20000000000 */
[----:B------:R-:W-:Y:S01]  /*3310*/  F2FP.BF16.PACK_AB R18, R18, R77 ;  /* 0x0000004d1212723e */ /* 0x000fe200000010ff */
[----:B------:R-:W-:Y:S01]  /*3320*/  FADD R34, R34, -1 ;  /* 0xbf80000022227421 */ /* 0x000fe20000000000 */
[----:B------:R-:W-:Y:S01]  /*3330*/  F2FP.BF16.PACK_AB R8, R42, R43 ;  /* 0x0000002b2a08723e */ /* 0x000fe200000010ff */
[----:B------:R-:W-:Y:S01]  /*3340*/  FFMA.FTZ R33, R32, R37, -0.16845393180847167969 ;  /* 0xbe2c7f3020217423 */ /* 0x000fe20000010025 */
[----:B------:R-:W-:Y:S01]  /*3350*/  F2FP.BF16.PACK_AB R25, R63, R62 ;  /* 0x0000003e3f19723e */ /* 0x000fe200000010ff */
[----:B------:R-:W-:Y:S01]  /*3360*/  FADD R22, R22, -1 ;  /* 0xbf80000016167421 */ /* 0x000fe20000000000 */
[----:B------:R0:W-:Y:S01]  /*3370*/  STS.128 [R15], R16 ;  /* 0x000000100f007388 */ /* 0x0001e20000000c00 */
[----:B------:R-:W-:-:S02]  /*3380*/  FFMA.FTZ R33, R32, R33, 0.1716887056827545166 ;  /* 0x3e2fcf2a20217423 */ /* 0x000fc40000010021 */
[----:B------:R-:W-:Y:S01]  /*3390*/  FADD R23, R23, -1 ;  /* 0xbf80000017177421 */ /* 0x000fe20000000000 */
[----:B------:R1:W-:Y:S01]  /*33a0*/  STS.128 [R15+0x880], R8 ;  /* 0x000880080f007388 */ /* 0x0003e20000000c00 */
[C---:B------:R-:W-:Y:S02]  /*33b0*/  FFMA.FTZ R33, R32.reuse, R33, -0.17900948226451873779 ;  /* 0xbe374e4320217423 */ /* 0x040fe40000010021 */
[C---:B------:R-:W-:Y:S01]  /*33c0*/  IMAD R41, R49.reuse, 0xa, RZ ;  /* 0x0000000a31297824 */ /* 0x040fe200078e02ff */
[----:B------:R2:W-:Y:S01]  /*33d0*/  STS.128 [R15+0x80], R24 ;  /* 0x000080180f007388 */ /* 0x0005e20000000c00 */
[C---:B------:R-:W-:Y:S02]  /*33e0*/  FFMA.FTZ R33, R32.reuse, R33, 0.20512372255325317383 ;  /* 0x3e520bf420217423 */ /* 0x040fe40000010021 */
[----:B------:R-:W-:Y:S02]  /*33f0*/  IMAD R45, R49, 0xc, RZ ;  /* 0x0000000c312d7824 */ /* 0x000fe400078e02ff */
[----:B------:R-:W-:-:S02]  /*3400*/  FFMA.FTZ R33, R32, R33, -0.24046532809734344482 ;  /* 0xbe763c8b20217423 */ /* 0x000fc40000010021 */
[----:B------:R-:W-:Y:S02]  /*3410*/  IMAD R51, R49, 0xe, RZ ;  /* 0x0000000e31337824 */ /* 0x000fe400078e02ff */
[-C--:B0-----:R-:W-:Y:S02]  /*3420*/  FFMA.FTZ R17, R34, R37.reuse, -0.16845393180847167969 ;  /* 0xbe2c7f3022117423 */ /* 0x081fe40000010025 */
[----:B------:R-:W-:Y:S01]  /*3430*/  FFMA.FTZ R19, R22, R37, -0.16845393180847167969 ;  /* 0xbe2c7f3016137423 */ /* 0x000fe20000010025 */
[----:B-1----:R-:W-:Y:S01]  /*3440*/  @P0 MOV R8, 0x7f800000 ;  /* 0x7f80000000080802 */ /* 0x002fe20000000f00 */
[----:B------:R-:W-:Y:S02]  /*3450*/  FFMA.FTZ R17, R34, R17, 0.1716887056827545166 ;  /* 0x3e2fcf2a22117423 */ /* 0x000fe40000010011 */
[----:B------:R-:W-:Y:S02]  /*3460*/  FFMA.FTZ R16, R23, R37, -0.16845393180847167969 ;  /* 0xbe2c7f3017107423 */ /* 0x000fe40000010025 */
[----:B------:R-:W-:-:S02]  /*3470*/  FFMA.FTZ R19, R22, R19, 0.1716887056827545166 ;  /* 0x3e2fcf2a16137423 */ /* 0x000fc40000010013 */
[----:B------:R-:W-:Y:S02]  /*3480*/  FFMA.FTZ R17, R34, R17, -0.17900948226451873779 ;  /* 0xbe374e4322117423 */ /* 0x000fe40000010011 */
[C---:B------:R-:W-:Y:S02]  /*3490*/  FFMA.FTZ R16, R23.reuse, R16, 0.1716887056827545166 ;  /* 0x3e2fcf2a17107423 */ /* 0x040fe40000010010 */
[----:B------:R-:W-:Y:S02]  /*34a0*/  FFMA.FTZ R19, R22, R19, -0.17900948226451873779 ;  /* 0xbe374e4316137423 */ /* 0x000fe40000010013 */
[----:B------:R-:W-:Y:S02]  /*34b0*/  FFMA.FTZ R17, R34, R17, 0.20512372255325317383 ;  /* 0x3e520bf422117423 */ /* 0x000fe40000010011 */
[----:B------:R-:W-:Y:S02]  /*34c0*/  FFMA.FTZ R16, R23, R16, -0.17900948226451873779 ;  /* 0xbe374e4317107423 */ /* 0x000fe40000010010 */
[----:B------:R-:W-:-:S02]  /*34d0*/  FFMA.FTZ R19, R22, R19, 0.20512372255325317383 ;  /* 0x3e520bf416137423 */ /* 0x000fc40000010013 */
[----:B------:R-:W-:Y:S02]  /*34e0*/  FFMA.FTZ R33, R32, R33, 0.28857114911079406738 ;  /* 0x3e93bf9920217423 */ /* 0x000fe40000010021 */
[----:B------:R-:W-:Y:S02]  /*34f0*/  FFMA.FTZ R17, R34, R17, -0.24046532809734344482 ;  /* 0xbe763c8b22117423 */ /* 0x000fe40000010011 */
[----:B------:R-:W-:Y:S02]  /*3500*/  FFMA.FTZ R16, R23, R16, 0.20512372255325317383 ;  /* 0x3e520bf417107423 */ /* 0x000fe40000010010 */
[----:B------:R-:W-:Y:S02]  /*3510*/  FFMA.FTZ R19, R22, R19, -0.24046532809734344482 ;  /* 0xbe763c8b16137423 */ /* 0x000fe40000010013 */
[----:B------:R-:W-:Y:S02]  /*3520*/  FFMA.FTZ R33, R32, R33, -0.36067417263984680176 ;  /* 0xbeb8aa4920217423 */ /* 0x000fe40000010021 */
[----:B------:R-:W-:-:S02]  /*3530*/  FFMA.FTZ R17, R34, R17, 0.28857114911079406738 ;  /* 0x3e93bf9922117423 */ /* 0x000fc40000010011 */
[C---:B------:R-:W-:Y:S02]  /*3540*/  FFMA.FTZ R16, R23.reuse, R16, -0.24046532809734344482 ;  /* 0xbe763c8b17107423 */ /* 0x040fe40000010010 */
[----:B------:R-:W-:Y:S02]  /*3550*/  FFMA.FTZ R19, R22, R19, 0.28857114911079406738 ;  /* 0x3e93bf9916137423 */ /* 0x000fe40000010013 */
[----:B------:R-:W-:Y:S02]  /*3560*/  FFMA.FTZ R33, R32, R33, 0.48089820146560668945 ;  /* 0x3ef6384a20217423 */ /* 0x000fe40000010021 */
[----:B------:R-:W-:Y:S02]  /*3570*/  FFMA.FTZ R17, R34, R17, -0.36067417263984680176 ;  /* 0xbeb8aa4922117423 */ /* 0x000fe40000010011 */
[----:B------:R-:W-:Y:S02]  /*3580*/  FFMA.FTZ R16, R23, R16, 0.28857114911079406738 ;  /* 0x3e93bf9917107423 */ /* 0x000fe40000010010 */
[----:B------:R-:W-:-:S02]  /*3590*/  FFMA.FTZ R19, R22, R19, -0.36067417263984680176 ;  /* 0xbeb8aa4916137423 */ /* 0x000fc40000010013 */
[----:B------:R-:W-:Y:S02]  /*35a0*/  FFMA.FTZ R33, R32, R33, -0.72134751081466674805 ;  /* 0xbf38aa3b20217423 */ /* 0x000fe40000010021 */
[----:B------:R-:W-:Y:S02]  /*35b0*/  FFMA.FTZ R17, R34, R17, 0.48089820146560668945 ;  /* 0x3ef6384a22117423 */ /* 0x000fe40000010011 */
[----:B------:R-:W-:Y:S02]  /*35c0*/  FFMA.FTZ R16, R23, R16, -0.36067417263984680176 ;  /* 0xbeb8aa4917107423 */ /* 0x000fe40000010010 */
[----:B------:R-:W-:Y:S02]  /*35d0*/  FFMA.FTZ R19, R22, R19, 0.48089820146560668945 ;  /* 0x3ef6384a16137423 */ /* 0x000fe40000010013 */
[----:B------:R-:W-:Y:S02]  /*35e0*/  FMUL R33, R32, R33 ;  /* 0x0000002120217220 */ /* 0x000fe40000400000 */
[----:B------:R-:W-:-:S02]  /*35f0*/  FFMA.FTZ R17, R34, R17, -0.72134751081466674805 ;  /* 0xbf38aa3b22117423 */ /* 0x000fc40000010011 */
[C---:B------:R-:W-:Y:S02]  /*3600*/  FFMA.FTZ R16, R23.reuse, R16, 0.48089820146560668945 ;  /* 0x3ef6384a17107423 */ /* 0x040fe40000010010 */
[----:B------:R-:W-:Y:S02]  /*3610*/  FFMA.FTZ R19, R22, R19, -0.72134751081466674805 ;  /* 0xbf38aa3b16137423 */ /* 0x000fe40000010013 */
[----:B------:R-:W-:Y:S02]  /*3620*/  FMUL R33, R32, R33 ;  /* 0x0000002120217220 */ /* 0x000fe40000400000 */
[----:B------:R-:W-:Y:S02]  /*3630*/  FMUL R17, R34, R17 ;  /* 0x0000001122117220 */ /* 0x000fe40000400000 */
[----:B------:R-:W-:Y:S02]  /*3640*/  FFMA.FTZ R16, R23, R16, -0.72134751081466674805 ;  /* 0xbf38aa3b17107423 */ /* 0x000fe40000010010 */
[----:B------:R-:W-:-:S02]  /*3650*/  FMUL R19, R22, R19 ;  /* 0x0000001316137220 */ /* 0x000fc40000400000 */
[----:B------:R-:W-:Y:S02]  /*3660*/  FFMA.FTZ R32, R32, 1.4426950216293334961, R33 ;  /* 0x3fb8aa3b20207823 */ /* 0x000fe40000010021 */
[----:B------:R-:W-:Y:S02]  /*3670*/  FMUL R17, R34, R17 ;  /* 0x0000001122117220 */ /* 0x000fe40000400000 */
[----:B------:R-:W-:Y:S02]  /*3680*/  FMUL R16, R23, R16 ;  /* 0x0000001017107220 */ /* 0x000fe40000400000 */
[----:B------:R-:W-:Y:S02]  /*3690*/  FMUL R19, R22, R19 ;  /* 0x0000001316137220 */ /* 0x000fe40000400000 */
[----:B------:R-:W-:Y:S02]  /*36a0*/  FADD R81, R7, R32 ;  /* 0x0000002007517221 */ /* 0x000fe40000000000 */
[----:B------:R-:W-:-:S02]  /*36b0*/  FFMA.FTZ R17, R34, 1.4426950216293334961, R17 ;  /* 0x3fb8aa3b22117823 */ /* 0x000fc40000010011 */
[----:B------:R-:W-:Y:S01]  /*36c0*/  @P0 FFMA.FTZ R81, R3, R8, +INF ;  /* 0x7f80000003510423 */ /* 0x000fe20000010008 */
[----:B------:R-:W-:Y:S01]  /*36d0*/  @P5 MOV R8, 0x7f800000 ;  /* 0x7f80000000085802 */ /* 0x000fe20000000f00 */
[----:B------:R-:W-:Y:S01]  /*36e0*/  FMUL R16, R23, R16 ;  /* 0x0000001017107220 */ /* 0x000fe20000400000 */
[----:B------:R-:W-:Y:S01]  /*36f0*/  @P4 MOV R3, 0x7f800000 ;  /* 0x7f80000000034802 */ /* 0x000fe20000000f00 */
[----:B------:R-:W-:Y:S01]  /*3700*/  FFMA.FTZ R22, R22, 1.4426950216293334961, R19 ;  /* 0x3fb8aa3b16167823 */ /* 0x000fe20000010013 */
[----:B------:R-:W-:Y:S01]  /*3710*/  FSETP.NEU.AND P0, PT, R6, RZ, PT ;  /* 0x000000ff0600720b */ /* 0x000fe20003f0d000 */
[----:B------:R-:W-:Y:S02]  /*3720*/  @P1 IMAD.MOV.U32 R7, RZ, RZ, 0x7f800000 ;  /* 0x7f800000ff071424 */ /* 0x000fe400078e00ff */
[----:B------:R-:W-:Y:S01]  /*3730*/  FADD R82, R12, R17 ;  /* 0x000000110c527221 */ /* 0x000fe20000000000 */
[----:B------:R-:W-:Y:S01]  /*3740*/  SHF.L.U32 R17, R49, 0x3, RZ ;  /* 0x0000000331117819 */ /* 0x000fe200000006ff */
[----:B------:R-:W-:Y:S01]  /*3750*/  FFMA.FTZ R23, R23, 1.4426950216293334961, R16 ;  /* 0x3fb8aa3b17177823 */ /* 0x000fe20000010010 */
[C---:B------:R-:W-:Y:S01]  /*3760*/  LOP3.LUT R12, R86.reuse, 0x40, RZ, 0x3c, !PT ;  /* 0x00000040560c7812 */ /* 0x040fe200078e3cff */
[----:B------:R-:W-:Y:S01]  /*3770*/  FADD R84, R13, R22 ;  /* 0x000000160d547221 */ /* 0x000fe20000000000 */
[----:B------:R-:W-:Y:S01]  /*3780*/  LOP3.LUT R16, R86, 0x60, RZ, 0x3c, !PT ;  /* 0x0000006056107812 */ /* 0x000fe200078e3cff */
[----:B------:R-:W-:Y:S01]  /*3790*/  @P1 FFMA.FTZ R82, R4, R7, +INF ;  /* 0x7f80000004521423 */ /* 0x000fe20000010007 */
[C---:B------:R-:W-:Y:S01]  /*37a0*/  FSETP.NEU.AND P1, PT, R5.reuse, RZ, PT ;  /* 0x000000ff0500720b */ /* 0x040fe20003f2d000 */
[----:B------:R-:W-:Y:S01]  /*37b0*/  @P5 FFMA.FTZ R84, R5, R8, +INF ;  /* 0x7f80000005545423 */ /* 0x000fe20000010008 */
[C---:B------:R-:W-:Y:S01]  /*37c0*/  SHF.L.U32 R5, R49.reuse, 0x1, RZ ;  /* 0x0000000131057819 */ /* 0x040fe200000006ff */
[C---:B------:R-:W-:Y:S01]  /*37d0*/  IMAD R13, R49.reuse, 0x6, RZ ;  /* 0x00000006310d7824 */ /* 0x040fe200078e02ff */
[-C--:B--2---:R-:W-:Y:S01]  /*37e0*/  LEA R24, P5, R49, R20.reuse, 0x2 ;  /* 0x0000001431187211 */ /* 0x084fe200078a10ff */
[----:B------:R-:W-:Y:S01]  /*37f0*/  FADD R85, R14, R23 ;  /* 0x000000170e557221 */ /* 0x000fe20000000000 */
[----:B------:R-:W-:Y:S01]  /*3800*/  LOP3.LUT R4, R86, 0x20, RZ, 0x3c, !PT ;  /* 0x0000002056047812 */ /* 0x000fe200078e3cff */
[----:B------:R-:W-:Y:S01]  /*3810*/  @P4 FFMA.FTZ R85, R6, R3, +INF ;  /* 0x7f80000006554423 */ /* 0x000fe20000010003 */
[-C--:B------:R-:W-:Y:S01]  /*3820*/  IADD3 R22, P4, R5, R20.reuse, RZ ;  /* 0x0000001405167210 */ /* 0x080fe20007f9e0ff */
[----:B------:R-:W-:Y:S01]  /*3830*/  IMAD R7, R49, 0x3, RZ ;  /* 0x0000000331077824 */ /* 0x000fe200078e02ff */
[-C--:B------:R-:W-:Y:S01]  /*3840*/  IADD3 R26, P6, R13, R20.reuse, RZ ;  /* 0x000000140d1a7210 */ /* 0x080fe20007fde0ff */
[----:B------:R-:W-:Y:S01]  /*3850*/  IMAD R11, R49, 0x5, RZ ;  /* 0x00000005310b7824 */ /* 0x000fe200078e02ff */
[-C--:B------:R-:W-:Y:S01]  /*3860*/  LEA.HI.X.SX32 R25, R5, R21.reuse, 0x1, P5 ;  /* 0x0000001505197211 */ /* 0x080fe200028f0eff */
[----:B------:R-:W-:Y:S01]  /*3870*/  IMAD.SHL.U32 R9, R49, 0x4, RZ ;  /* 0x0000000431097824 */ /* 0x000fe200078e00ff */
[-C--:B------:R-:W-:Y:S01]  /*3880*/  IADD3 R30, P5, R41, R20.reuse, RZ ;  /* 0x00000014291e7210 */ /* 0x080fe20007fbe0ff */
[C---:B------:R-:W-:Y:S01]  /*3890*/  IMAD R59, R49.reuse, 0x12, RZ ;  /* 0x00000012313b7824 */ /* 0x040fe200078e02ff */
[CC--:B------:R-:W-:Y:S01]  /*38a0*/  LEA.HI.X.SX32 R23, R49.reuse, R21.reuse, 0x1, P4 ;  /* 0x0000001531177211 */ /* 0x0c0fe200020f0eff */
[C---:B------:R-:W-:Y:S01]  /*38b0*/  IMAD R69, R49.reuse, 0x16, RZ ;  /* 0x0000001631457824 */ /* 0x040fe200078e02ff */
[CC--:B------:R-:W-:Y:S01]  /*38c0*/  LEA R28, P4, R49.reuse, R20.reuse, 0x3 ;  /* 0x00000014311c7211 */ /* 0x0c0fe200078818ff */
[----:B------:R-:W-:Y:S01]  /*38d0*/  IMAD R15, R49, 0x7, RZ ;  /* 0x00000007310f7824 */ /* 0x000fe200078e02ff */
[-C--:B------:R-:W-:Y:S01]  /*38e0*/  LEA.HI.X.SX32 R27, R7, R21.reuse, 0x1, P6 ;  /* 0x00000015071b7211 */ /* 0x080fe200030f0eff */
[----:B------:R-:W-:Y:S01]  /*38f0*/  BAR.SYNC.DEFER_BLOCKING 0x0 ;  /* 0x0000000000007b1d */ /* 0x000fe20000010000 */
[-C--:B------:R-:W-:Y:S01]  /*3900*/  IADD3 R32, P6, R45, R20.reuse, RZ ;  /* 0x000000142d207210 */ /* 0x080fe20007fde0ff */
[----:B------:R-:W-:Y:S01]  /*3910*/  IMAD R19, R49, 0x9, RZ ;  /* 0x0000000931137824 */ /* 0x000fe200078e02ff */
[-C--:B------:R-:W-:Y:S01]  /*3920*/  LEA.HI.X.SX32 R31, R11, R21.reuse, 0x1, P5 ;  /* 0x000000150b1f7211 */ /* 0x080fe200028f0eff */
[C---:B------:R-:W-:Y:S01]  /*3930*/  IMAD R109, R49.reuse, 0x14, RZ ;  /* 0x00000014316d7824 */ /* 0x040fe200078e02ff */
[CC--:B------:R-:W-:Y:S01]  /*3940*/  LEA R36, P5, R49.reuse, R20.reuse, 0x4 ;  /* 0x0000001431247211 */ /* 0x0c0fe200078a20ff */
[----:B------:R-:W-:Y:S01]  /*3950*/  IMAD R43, R49, 0xb, RZ ;  /* 0x0000000b312b7824 */ /* 0x000fe200078e02ff */
[-C--:B------:R-:W-:Y:S01]  /*3960*/  LEA.HI.X.SX32 R29, R9, R21.reuse, 0x1, P4 ;  /* 0x00000015091d7211 */ /* 0x080fe200020f0eff */
        /* <DEDUP_REMOVED lines=16> */
[----:B------:R-:W0:Y:S01]  /*3a70*/  LDS.128 R8, [R86] ;  /* 0x0000000056087984 */ /* 0x000e220000000c00 */
[-C--:B------:R-:W-:Y:S01]  /*3a80*/  IADD3 R44, P6, R73, R20.reuse, RZ ;  /* 0x00000014492c7210 */ /* 0x080fe20007fde0ff */
[----:B------:R-:W-:Y:S01]  /*3a90*/  IMAD R113, R49, 0x24, RZ ;  /* 0x0000002431717824 */ /* 0x000fe200078e02ff */
[-C--:B------:R-:W-:Y:S01]  /*3aa0*/  LEA.HI.X.SX32 R43, R43, R21.reuse, 0x1, P5 ;  /* 0x000000152b2b7211 */ /* 0x080fe200028f0eff */
[----:B------:R-:W1:Y:S01]  /*3ab0*/  LDS.128 R4, [R4] ;  /* 0x0000000004047984 */ /* 0x000e620000000c00 */
[-C--:B------:R-:W-:Y:S01]  /*3ac0*/  IADD3 R48, P5, R77, R20.reuse, RZ ;  /* 0x000000144d307210 */ /* 0x080fe20007fbe0ff */
[----:B------:R-:W-:Y:S01]  /*3ad0*/  IMAD R61, R49, 0x13, RZ ;  /* 0x00000013313d7824 */ /* 0x000fe200078e02ff */
[-C--:B------:R-:W-:Y:S01]  /*3ae0*/  LEA.HI.X.SX32 R41, R41, R21.reuse, 0x1, P4 ;  /* 0x0000001529297211 */ /* 0x080fe200020f0eff */
[----:B------:R-:W2:Y:S01]  /*3af0*/  LDS.128 R12, [R12] ;  /* 0x000000000c0c7984 */ /* 0x000ea20000000c00 */
[C---:B------:R-:W-:Y:S01]  /*3b00*/  IMAD R115, R49.reuse, 0x26, RZ ;  /* 0x0000002631737824 */ /* 0x040fe200078e02ff */
[CC--:B------:R-:W-:Y:S01]  /*3b10*/  LEA R46, P4, R49.reuse, R20.reuse, 0x5 ;  /* 0x00000014312e7211 */ /* 0x0c0fe200078828ff */
[----:B------:R-:W-:Y:S01]  /*3b20*/  IMAD R117, R49, 0x28, RZ ;  /* 0x0000002831757824 */ /* 0x000fe200078e02ff */
[-C--:B------:R-:W-:Y:S01]  /*3b30*/  LEA.HI.X.SX32 R45, R45, R21.reuse, 0x1, P6 ;  /* 0x000000152d2d7211 */ /* 0x080fe200030f0eff */
[C---:B------:R-:W-:Y:S01]  /*3b40*/  IMAD R63, R49.reuse, 0x15, RZ ;  /* 0x00000015313f7824 */ /* 0x040fe200078e02ff */
[----:B------:R-:W3:Y:S01]  /*3b50*/  LDS.128 R16, [R16] ;  /* 0x0000000010107984 */ /* 0x000ee20000000c00 */
[----:B------:R-:W-:Y:S01]  /*3b60*/  IMAD R119, R49, 0x2a, RZ ;  /* 0x0000002a31777824 */ /* 0x000fe200078e02ff */
[-C--:B------:R-:W-:Y:S01]  /*3b70*/  IADD3 R50, P6, R91, R20.reuse, RZ ;  /* 0x000000145b327210 */ /* 0x080fe20007fde0ff */
[C---:B------:R-:W-:Y:S01]  /*3b80*/  IMAD R121, R49.reuse, 0x2c, RZ ;  /* 0x0000002c31797824 */ /* 0x040fe200078e02ff */
[----:B------:R-:W-:Y:S01]  /*3b90*/  FSEL R84, R84, -INF , P1 ;  /* 0xff80000054547808 */ /* 0x000fe20000800000 */
[----:B------:R-:W-:Y:S01]  /*3ba0*/  IMAD R71, R49, 0x17, RZ ;  /* 0x0000001731477824 */ /* 0x000fe200078e02ff */
[----:B------:R-:W-:Y:S01]  /*3bb0*/  LEA.HI.X.SX32 R51, R51, R21, 0x1, P6 ;  /* 0x0000001533337211 */ /* 0x000fe200030f0eff */
[----:B------:R-:W-:Y:S01]  /*3bc0*/  IMAD R123, R49, 0x2e, RZ ;  /* 0x0000002e317b7824 */ /* 0x000fe200078e02ff */
[----:B------:R-:W-:Y:S01]  /*3bd0*/  IADD3 R54, P6, R111, R20, RZ ;  /* 0x000000146f367210 */ /* 0x000fe20007fde0ff */
[----:B------:R-:W-:Y:S01]  /*3be0*/  IMAD R107, R49, 0x30, RZ ;  /* 0x00000030316b7824 */ /* 0x000fe200078e02ff */
[----:B------:R-:W-:Y:S01]  /*3bf0*/  FSEL R85, R85, -INF , P0 ;  /* 0xff80000055557808 */ /* 0x000fe20000000000 */
[----:B------:R-:W-:-:S02]  /*3c00*/  IMAD R75, R49, 0x19, RZ ;  /* 0x00000019314b7824 */ /* 0x000fc400078e02ff */
[C---:B------:R-:W-:Y:S02]  /*3c10*/  IMAD R105, R49.reuse, 0x32, RZ ;  /* 0x0000003231697824 */ /* 0x040fe400078e02ff */
[C---:B------:R-:W-:Y:S02]  /*3c20*/  IMAD R103, R49.reuse, 0x34, RZ ;  /* 0x0000003431677824 */ /* 0x040fe400078e02ff */
[C---:B------:R-:W-:Y:S02]  /*3c30*/  IMAD R79, R49.reuse, 0x1b, RZ ;  /* 0x0000001b314f7824 */ /* 0x040fe400078e02ff */
[C---:B------:R-:W-:Y:S02]  /*3c40*/  IMAD R101, R49.reuse, 0x36, RZ ;  /* 0x0000003631657824 */ /* 0x040fe400078e02ff */
[C---:B------:R-:W-:Y:S02]  /*3c50*/  IMAD R99, R49.reuse, 0x38, RZ ;  /* 0x0000003831637824 */ /* 0x040fe400078e02ff */
[----:B------:R-:W-:-:S02]  /*3c60*/  IMAD R87, R49, 0x1d, RZ ;  /* 0x0000001d31577824 */ /* 0x000fc400078e02ff */
[C---:B------:R-:W-:Y:S01]  /*3c70*/  IMAD R97, R49.reuse, 0x3a, RZ ;  /* 0x0000003a31617824 */ /* 0x040fe200078e02ff */
[----:B0-----:R1:W-:Y:S01]  /*3c80*/  STG.E.U16 [R20.64], R8 ;  /* 0x0000000814007986 */ /* 0x0013e2000c101506 */
[C---:B------:R-:W-:Y:S02]  /*3c90*/  IMAD R95, R49.reuse, 0x3c, RZ ;  /* 0x0000003c315f7824 */ /* 0x040fe400078e02ff */
[C---:B------:R-:W-:Y:S02]  /*3ca0*/  IMAD R89, R49.reuse, 0x1f, RZ ;  /* 0x0000001f31597824 */ /* 0x040fe400078e02ff */
[----:B------:R-:W-:Y:S01]  /*3cb0*/  IMAD R93, R49, 0x3e, RZ ;  /* 0x0000003e315d7824 */ /* 0x000fe200078e02ff */
[-C--:B------:R-:W-:Y:S01]  /*3cc0*/  LEA.HI.X.SX32 R49, R47, R21.reuse, 0x1, P5 ;  /* 0x000000152f317211 */ /* 0x080fe200028f0eff */
[----:B------:R-:W-:Y:S01]  /*3cd0*/  FFMA R84, R84, 0.69314718246459960938, R67 ;  /* 0x3f31721854547823 */ /* 0x000fe20000000043 */
[----:B------:R-:W-:Y:S01]  /*3ce0*/  IADD3 R52, P5, R3, R20, RZ ;  /* 0x0000001403347210 */ /* 0x000fe20007fbe0ff */
[----:B------:R-:W-:Y:S01]  /*3cf0*/  FFMA R85, R85, 0.69314718246459960938, R66 ;  /* 0x3f31721855557823 */ /* 0x000fe20000000042 */
[----:B------:R-:W-:-:S02]  /*3d00*/  LEA.HI.X.SX32 R47, R55, R21, 0x1, P4 ;  /* 0x00000015372f7211 */ /* 0x000fc400020f0eff */
[-C--:B------:R-:W-:Y:S02]  /*3d10*/  LEA.HI.X.SX32 R53, R53, R21.reuse, 0x1, P5 ;  /* 0x0000001535357211 */ /* 0x080fe400028f0eff */
[-C--:B------:R-:W-:Y:S02]  /*3d20*/  IADD3 R56, P5, R113, R20.reuse, RZ ;  /* 0x0000001471387210 */ /* 0x080fe40007fbe0ff */
[-C--:B------:R-:W-:Y:S02]  /*3d30*/  IADD3 R58, P4, R115, R20.reuse, RZ ;  /* 0x00000014733a7210 */ /* 0x080fe40007f9e0ff */
[-C--:B------:R-:W-:Y:S02]  /*3d40*/  LEA.HI.X.SX32 R55, R57, R21.reuse, 0x1, P6 ;  /* 0x0000001539377211 */ /* 0x080fe400030f0eff */
[----:B------:R-:W-:Y:S02]  /*3d50*/  LEA.HI.X.SX32 R57, R59, R21, 0x1, P5 ;  /* 0x000000153b397211 */ /* 0x000fe400028f0eff */
[----:B------:R-:W-:-:S02]  /*3d60*/  IADD3 R62, P5, R119, R20, RZ ;  /* 0x00000014773e7210 */ /* 0x000fc40007fbe0ff */
[-C--:B------:R-:W-:Y:S02]  /*3d70*/  LEA.HI.X.SX32 R59, R61, R21.reuse, 0x1, P4 ;  /* 0x000000153d3b7211 */ /* 0x080fe400020f0eff */
[-C--:B------:R-:W-:Y:S02]  /*3d80*/  IADD3 R60, P6, R117, R20.reuse, RZ ;  /* 0x00000014753c7210 */ /* 0x080fe40007fde0ff */
[-C--:B------:R-:W-:Y:S02]  /*3d90*/  IADD3 R68, P4, R121, R20.reuse, RZ ;  /* 0x0000001479447210 */ /* 0x080fe40007f9e0ff */
[-C--:B------:R-:W-:Y:S02]  /*3da0*/  LEA.HI.X.SX32 R63, R63, R21.reuse, 0x1, P5 ;  /* 0x000000153f3f7211 */ /* 0x080fe400028f0eff */
[----:B------:R-:W-:Y:S02]  /*3db0*/  IADD3 R72, P5, R107, R20, RZ ;  /* 0x000000146b487210 */ /* 0x000fe40007fbe0ff */
[----:B------:R-:W-:-:S02]  /*3dc0*/  LEA.HI.X.SX32 R61, R109, R21, 0x1, P6 ;  /* 0x000000156d3d7211 */ /* 0x000fc400030f0eff */
        /* <DEDUP_REMOVED lines=14> */
[----:B------:R-:W-:Y:S02]  /*3eb0*/  IADD3 R86, P4, R93, R20, RZ ;  /* 0x000000145d567210 */ /* 0x000fe40007f9e0ff */
[-C--:B------:R-:W-:Y:S02]  /*3ec0*/  LEA.HI.X.SX32 R93, R3, R21.reuse, 0x1, P5 ;  /* 0x00000015035d7211 */ /* 0x080fe400028f0eff */
[----:B------:R-:W-:Y:S02]  /*3ed0*/  PRMT R3, R8, 0x7632, R3 ;  /* 0x0000763208037816 */ /* 0x000fe40000000003 */
[----:B------:R-:W-:-:S02]  /*3ee0*/  LEA.HI.X.SX32 R95, R87, R21, 0x1, P6 ;  /* 0x00000015575f7211 */ /* 0x000fc400030f0eff */
[----:B------:R-:W-:Y:S01]  /*3ef0*/  LEA.HI.X.SX32 R87, R89, R21, 0x1, P4 ;  /* 0x0000001559577211 */ /* 0x000fe200020f0eff */
[----:B------:R2:W-:Y:S01]  /*3f00*/  STG.E.U16 [R22.64], R3 ;  /* 0x0000000316007986 */ /* 0x0005e2000c101506 */
[----:B-1----:R-:W-:Y:S02]  /*3f10*/  PRMT R21, R4, 0x7632, R21 ;  /* 0x0000763204157816 */ /* 0x002fe40000000015 */
[C---:B------:R-:W-:Y:S01]  /*3f20*/  SHF.L.U32 R8, R83.reuse, 0x2, RZ ;  /* 0x0000000253087819 */ /* 0x040fe200000006ff */
[----:B------:R3:W-:Y:S01]  /*3f30*/  STG.E.U16 [R24.64], R4 ;  /* 0x0000000418007986 */ /* 0x0007e2000c101506 */
[----:B------:R-:W-:-:S03]  /*3f40*/  IMAD.HI R83, R83, 0x4, RZ ;  /* 0x0000000453537827 */ /* 0x000fc600078e02ff */
[----:B------:R0:W-:Y:S01]  /*3f50*/  STG.E.U16 [R26.64], R21 ;  /* 0x000000151a007986 */ /* 0x0001e2000c101506 */
[----:B--2---:R-:W-:-:S03]  /*3f60*/  PRMT R23, R12, 0x7632, R23 ;  /* 0x000076320c177816 */ /* 0x004fc60000000017 */
[----:B------:R1:W-:Y:S01]  /*3f70*/  STG.E.U16 [R28.64], R12 ;  /* 0x0000000c1c007986 */ /* 0x0003e2000c101506 */
[----:B------:R-:W-:Y:S02]  /*3f80*/  PRMT R3, R5, 0x7632, R3 ;  /* 0x0000763205037816 */ /* 0x000fe40000000003 */
[----:B---3--:R-:W-:Y:S01]  /*3f90*/  PRMT R25, R16, 0x7632, R25 ;  /* 0x0000763210197816 */ /* 0x008fe20000000019 */
[----:B------:R2:W-:Y:S01]  /*3fa0*/  STG.E.U16 [R30.64], R23 ;  /* 0x000000171e007986 */ /* 0x0005e2000c101506 */
[----:B------:R-:W-:Y:S02]  /*3fb0*/  PRMT R24, R13, 0x7632, R24 ;  /* 0x000076320d187816 */ /* 0x000fe40000000018 */
[----:B0-----:R-:W-:Y:S01]  /*3fc0*/  PRMT R27, R9, 0x7632, R27 ;  /* 0x00007632091b7816 */ /* 0x001fe2000000001b */
[----:B------:R-:W-:Y:S01]  /*3fd0*/  STG.E.U16 [R32.64], R16 ;  /* 0x0000001020007986 */ /* 0x000fe2000c101506 */
[----:B------:R-:W-:Y:S02]  /*3fe0*/  PRMT R26, R17, 0x7632, R26 ;  /* 0x00007632111a7816 */ /* 0x000fe4000000001a */
[----:B------:R-:W-:Y:S01]  /*3ff0*/  PRMT R4, R10, 0x7632, R4 ;  /* 0x000076320a047816 */ /* 0x000fe20000000004 */
[----:B------:R0:W-:Y:S01]  /*4000*/  STG.E.U16 [R34.64], R25 ;  /* 0x0000001922007986 */ /* 0x0001e2000c101506 */
[----:B-1----:R-:W-:-:S03]  /*4010*/  PRMT R29, R6, 0x7632, R29 ;  /* 0x00007632061d7816 */ /* 0x002fc6000000001d */
[----:B------:R1:W-:Y:S01]  /*4020*/  STG.E.U16 [R36.64], R9 ;  /* 0x0000000924007986 */ /* 0x0003e2000c101506 */
[----:B--2---:R-:W-:-:S03]  /*4030*/  PRMT R31, R14, 0x7632, R31 ;  /* 0x000076320e1f7816 */ /* 0x004fc6000000001f */
[----:B------:R2:W-:Y:S04]  /*4040*/  STG.E.U16 [R38.64], R27 ;  /* 0x0000001b26007986 */ /* 0x0005e8000c101506 */
[----:B------:R-:W-:Y:S01]  /*4050*/  STG.E.U16 [R40.64], R5 ;  /* 0x0000000528007986 */ /* 0x000fe2000c101506 */
[----:B0-----:R-:W-:-:S03]  /*4060*/  PRMT R35, R18, 0x7632, R35 ;  /* 0x0000763212237816 */ /* 0x001fc60000000023 */
[----:B------:R0:W-:Y:S01]  /*4070*/  STG.E.U16 [R42.64], R3 ;  /* 0x000000032a007986 */ /* 0x0001e2000c101506 */
[----:B-1----:R-:W-:-:S03]  /*4080*/  PRMT R37, R11, 0x7632, R37 ;  /* 0x000076320b257816 */ /* 0x002fc60000000025 */
[----:B------:R-:W-:Y:S01]  /*4090*/  STG.E.U16 [R44.64], R13 ;  /* 0x0000000d2c007986 */ /* 0x000fe2000c101506 */
[----:B--2---:R-:W-:-:S03]  /*40a0*/  PRMT R39, R7, 0x7632, R39 ;  /* 0x0000763207277816 */ /* 0x004fc60000000027 */
[----:B------:R-:W-:Y:S04]  /*40b0*/  STG.E.U16 [R48.64], R24 ;  /* 0x0000001830007986 */ /* 0x000fe8000c101506 */
[----:B------:R-:W-:Y:S01]  /*40c0*/  STG.E.U16 [R50.64], R17 ;  /* 0x0000001132007986 */ /* 0x000fe2000c101506 */
[----:B0-----:R-:W-:Y:S02]  /*40d0*/  PRMT R43, R19, 0x7632, R43 ;  /* 0x00007632132b7816 */ /* 0x001fe4000000002b */
[----:B------:R-:W-:Y:S01]  /*40e0*/  FSEL R3, R82, -INF , P2 ;  /* 0xff80000052037808 */ /* 0x000fe20001000000 */
[----:B------:R-:W-:Y:S04]  /*40f0*/  STG.E.U16 [R52.64], R26 ;  /* 0x0000001a34007986 */ /* 0x000fe8000c101506 */
[----:B------:R0:W-:Y:S01]  /*4100*/  STG.E.U16 [R46.64], R10 ;  /* 0x0000000a2e007986 */ /* 0x0001e2000c101506 */
[----:B------:R-:W-:Y:S01]  /*4110*/  FFMA R5, R3, 0.69314718246459960938, R64 ;  /* 0x3f31721803057823 */ /* 0x000fe20000000040 */
[----:B------:R-:W-:-:S02]  /*4120*/  SHF.L.U32 R3, R2, 0x2, RZ ;  /* 0x0000000202037819 */ /* 0x000fc400000006ff */
[----:B------:R1:W-:Y:S04]  /*4130*/  STG.E.U16 [R54.64], R4 ;  /* 0x0000000436007986 */ /* 0x0003e8000c101506 */
[----:B------:R2:W-:Y:S04]  /*4140*/  STG.E.U16 [R56.64], R6 ;  /* 0x0000000638007986 */ /* 0x0005e8000c101506 */
[----:B------:R-:W-:Y:S01]  /*4150*/  STG.E.U16 [R58.64], R29 ;  /* 0x0000001d3a007986 */ /* 0x000fe2000c101506 */
[----:B0-----:R-:W-:-:S03]  /*4160*/  PRMT R47, R15, 0x7632, R47 ;  /* 0x000076320f2f7816 */ /* 0x001fc6000000002f */
[----:B------:R-:W-:Y:S01]  /*4170*/  STG.E.U16 [R60.64], R14 ;  /* 0x0000000e3c007986 */ /* 0x000fe2000c101506 */
[----:B-1----:R-:W-:-:S03]  /*4180*/  FSEL R4, R81, -INF , P3 ;  /* 0xff80000051047808 */ /* 0x002fc60001800000 */
[----:B------:R-:W-:Y:S01]  /*4190*/  STG.E.U16 [R62.64], R31 ;  /* 0x0000001f3e007986 */ /* 0x000fe2000c101506 */
[----:B--2---:R-:W-:Y:S01]  /*41a0*/  IMAD.HI R6, R2, 0x4, RZ ;  /* 0x0000000402067827 */ /* 0x004fe200078e02ff */
[----:B------:R-:W-:Y:S02]  /*41b0*/  IADD3 R2, P0, P1, R8, c[0x0][0x180], R3 ;  /* 0x0000600008027a10 */ /* 0x000fe4000791e003 */
[----:B------:R-:W-:Y:S01]  /*41c0*/  STG.E.U16 [R68.64], R18 ;  /* 0x0000001244007986 */ /* 0x000fe2000c101506 */
[----:B------:R-:W-:Y:S01]  /*41d0*/  FFMA R4, R4, 0.69314718246459960938, R65 ;  /* 0x3f31721804047823 */ /* 0x000fe20000000041 */
[----:B------:R-:W-:Y:S02]  /*41e0*/  IADD3.X R3, R83, c[0x0][0x184], R6, P0, P1 ;  /* 0x0000610053037a10 */ /* 0x000fe400007e2406 */
[----:B------:R-:W-:Y:S04]  /*41f0*/  STG.E.U16 [R70.64], R35 ;  /* 0x0000002346007986 */ /* 0x000fe8000c101506 */
        /* <DEDUP_REMOVED lines=8> */
[----:B------:R-:W-:Y:S06]  /*4280*/  BAR.SYNC.DEFER_BLOCKING 0x0 ;  /* 0x0000000000007b1d */ /* 0x000fec0000010000 */
[----:B------:R-:W-:Y:S04]  /*4290*/  STS.64 [R80], R4 ;  /* 0x0000000450007388 */ /* 0x000fe80000000a00 */
[----:B------:R-:W-:Y:S04]  /*42a0*/  STS.64 [R80+0x200], R84 ;  /* 0x0002005450007388 */ /* 0x000fe80000000a00 */
[----:B------:R-:W-:Y:S06]  /*42b0*/  BAR.SYNC.DEFER_BLOCKING 0x0 ;  /* 0x0000000000007b1d */ /* 0x000fec0000010000 */
[----:B------:R-:W0:Y:S04]  /*42c0*/  LDS R7, [R0] ;  /* 0x0000000000077984 */ /* 0x000e280000000800 */
[----:B0-----:R-:W-:Y:S01]  /*42d0*/  STG.E [R2.64], R7 ;  /* 0x0000000702007986 */ /* 0x001fe2000c101906 */
[----:B------:R-:W-:Y:S05]  /*42e0*/  EXIT ;  /* 0x000000000000794d */ /* 0x000fea0003800000 */
.L_x_2:
[----:B------:R-:W-:-:S00]  /*42f0*/  BRA `(.L_x_2) ;  /* 0xfffffff000007947 */ /* 0x000fc0000383ffff */
[----:B------:R-:W-:-:S00]  /*4300*/  NOP ;  /* 0x0000000000007918 */ /* 0x000fc00000000000 */
[----:B------:R-:W-:-:S00]  /*4310*/  NOP ;  /* 0x0000000000007918 */ /* 0x000fc00000000000 */
[----:B------:R-:W-:-:S00]  /*4320*/  NOP ;  /* 0x0000000000007918 */ /* 0x000fc00000000000 */
[----:B------:R-:W-:-:S00]  /*4330*/  NOP ;  /* 0x0000000000007918 */ /* 0x000fc00000000000 */
[----:B------:R-:W-:-:S00]  /*4340*/  NOP ;  /* 0x0000000000007918 */ /* 0x000fc00000000000 */
[----:B------:R-:W-:-:S00]  /*4350*/  NOP ;  /* 0x0000000000007918 */ /* 0x000fc00000000000 */
[----:B------:R-:W-:-:S00]  /*4360*/  NOP ;  /* 0x0000000000007918 */ /* 0x000fc00000000000 */
[----:B------:R-:W-:-:S00]  /*4370*/  NOP ;  /* 0x0000000000007918 */ /* 0x000fc00000000000 */
.L_x_3:


//--------------------- .nv.global.init           --------------------------
	.section	.nv.global.init,"aw",@progbits
.nv.global.init:
	.type		_$_str,@object
	.size		_$_str,(.L_0 - _$_str)
_$_str:
        /*0000*/ 	.byte	0x5f, 0x5f, 0x43, 0x55, 0x44, 0x41, 0x5f, 0x46, 0x54, 0x5a, 0x00
.L_0:


//--------------------- .nv.shared.attn_fwd       --------------------------
	.section	.nv.shared.attn_fwd,"aw",@nobits
	.sectionflags	@""
	.align	16
